//
// Generated by NVIDIA NVVM Compiler
//
// Compiler Build ID: CL-36424714
// Cuda compilation tools, release 13.0, V13.0.88
// Based on NVVM 20.0.0
//

.version 9.0
.target sm_100
.address_size 64

	// .globl	_Z20matrixMultiplyKernelPdS_S_iii
.extern .func  (.param .b32 func_retval0) vprintf
(
	.param .b64 vprintf_param_0,
	.param .b64 vprintf_param_1
)
;
// _ZZ20matrixMultiplyKernelPdS_S_iiiE2As has been demoted
// _ZZ20matrixMultiplyKernelPdS_S_iiiE2Bs has been demoted
.global .align 1 .b8 $str[4] = {37, 100, 10};
.global .align 1 .b8 $str$1[7] = {37, 100, 32, 37, 100, 10};
.global .align 1 .b8 $str$2[5] = {37, 108, 102, 10};

.visible .entry _Z20matrixMultiplyKernelPdS_S_iii(
	.param .u64 .ptr .align 1 _Z20matrixMultiplyKernelPdS_S_iii_param_0,
	.param .u64 .ptr .align 1 _Z20matrixMultiplyKernelPdS_S_iii_param_1,
	.param .u64 .ptr .align 1 _Z20matrixMultiplyKernelPdS_S_iii_param_2,
	.param .u32 _Z20matrixMultiplyKernelPdS_S_iii_param_3,
	.param .u32 _Z20matrixMultiplyKernelPdS_S_iii_param_4,
	.param .u32 _Z20matrixMultiplyKernelPdS_S_iii_param_5
)
{
	.local .align 8 .b8 	__local_depot0[8];
	.reg .b64 	%SP;
	.reg .b64 	%SPL;
	.reg .pred 	%p<39>;
	.reg .b32 	%r<112>;
	.reg .b64 	%rd<85>;
	.reg .b64 	%fd<97>;
	// demoted variable
	.shared .align 8 .b8 _ZZ20matrixMultiplyKernelPdS_S_iiiE2As[512];
	// demoted variable
	.shared .align 8 .b8 _ZZ20matrixMultiplyKernelPdS_S_iiiE2Bs[512];
	mov.u64 	%SPL, __local_depot0;
	cvta.local.u64 	%SP, %SPL;
	ld.param.u64 	%rd8, [_Z20matrixMultiplyKernelPdS_S_iii_param_0];
	ld.param.u32 	%r42, [_Z20matrixMultiplyKernelPdS_S_iii_param_4];
	cvta.to.global.u64 	%rd1, %rd8;
	mov.u32 	%r1, %tid.y;
	shl.b32 	%r2, %r1, 1;
	mov.u32 	%r3, %tid.x;
	shl.b32 	%r4, %r3, 1;
	mov.u32 	%r44, %ctaid.y;
	mov.u32 	%r45, %ntid.y;
	mul.lo.s32 	%r46, %r45, %r44;
	shl.b32 	%r47, %r46, 1;
	add.s32 	%r5, %r47, %r2;
	mov.u32 	%r48, %ctaid.x;
	mov.u32 	%r49, %ntid.x;
	mul.lo.s32 	%r50, %r49, %r48;
	shl.b32 	%r6, %r50, 1;
	add.s32 	%r7, %r6, %r4;
	setp.lt.s32 	%p3, %r42, 1;
	mov.f64 	%fd87, 0d0000000000000000;
	mov.f64 	%fd88, %fd87;
	mov.f64 	%fd89, %fd87;
	mov.f64 	%fd90, %fd87;
	@%p3 bra 	$L__BB0_25;
	ld.param.u32 	%r98, [_Z20matrixMultiplyKernelPdS_S_iii_param_5];
	shl.b32 	%r52, %r2, 6;
	mov.u32 	%r53, _ZZ20matrixMultiplyKernelPdS_S_iiiE2As;
	add.s32 	%r8, %r53, %r52;
	mul.lo.s32 	%r54, %r5, %r42;
	shl.b32 	%r55, %r4, 3;
	add.s32 	%r9, %r8, %r55;
	add.s32 	%r56, %r5, 1;
	add.s32 	%r57, %r54, %r42;
	setp.lt.u32 	%p4, %r56, %r42;
	mov.u32 	%r58, _ZZ20matrixMultiplyKernelPdS_S_iiiE2Bs;
	add.s32 	%r59, %r58, %r52;
	setp.lt.s32 	%p5, %r7, %r98;
	and.pred  	%p1, %p4, %p5;
	add.s32 	%r10, %r59, %r55;
	add.s32 	%r60, %r7, 1;
	setp.lt.s32 	%p6, %r60, %r98;
	and.pred  	%p2, %p4, %p6;
	add.s32 	%r111, %r54, %r4;
	mul.wide.u32 	%rd9, %r3, 16;
	mul.wide.u32 	%rd10, %r57, 8;
	add.s64 	%rd11, %rd9, %rd10;
	add.s64 	%rd12, %rd11, %rd1;
	add.s64 	%rd84, %rd12, 8;
	add.s32 	%r110, %r57, %r4;
	add.s32 	%r109, %r4, 1;
	mad.lo.s32 	%r107, %r98, %r2, %r98;
	add.s32 	%r61, %r6, %r107;
	add.s32 	%r108, %r61, %r4;
	mul.lo.s32 	%r62, %r1, %r98;
	shl.b32 	%r106, %r62, 1;
	add.s32 	%r63, %r6, %r106;
	add.s32 	%r105, %r63, %r4;
	mov.f64 	%fd87, 0d0000000000000000;
	mov.b32 	%r104, 1;
	not.pred 	%p19, %p1;
	cvt.s64.s32 	%rd26, %r7;
$L__BB0_2:
	ld.param.u32 	%r92, [_Z20matrixMultiplyKernelPdS_S_iii_param_3];
	setp.lt.s32 	%p7, %r5, %r92;
	add.s32 	%r26, %r109, -1;
	setp.lt.s32 	%p8, %r26, %r42;
	and.pred  	%p9, %p7, %p8;
	mov.f64 	%fd95, 0d0000000000000000;
	@%p9 bra 	$L__BB0_3;
	bra.uni 	$L__BB0_4;
$L__BB0_3:
	mul.wide.u32 	%rd13, %r111, 8;
	add.s64 	%rd14, %rd1, %rd13;
	ld.global.f64 	%fd95, [%rd14];
$L__BB0_4:
	ld.param.u32 	%r93, [_Z20matrixMultiplyKernelPdS_S_iii_param_3];
	setp.lt.s32 	%p10, %r5, %r93;
	st.shared.f64 	[%r9], %fd95;
	setp.lt.s32 	%p11, %r109, %r42;
	and.pred  	%p12, %p10, %p11;
	@%p12 bra 	$L__BB0_6;
	mov.b64 	%rd15, 0;
	st.shared.u64 	[%r9+8], %rd15;
	bra.uni 	$L__BB0_7;
$L__BB0_6:
	mul.wide.u32 	%rd16, %r111, 8;
	add.s64 	%rd17, %rd1, %rd16;
	ld.global.f64 	%fd20, [%rd17+8];
	st.shared.f64 	[%r9+8], %fd20;
$L__BB0_7:
	ld.param.u32 	%r94, [_Z20matrixMultiplyKernelPdS_S_iii_param_3];
	add.s32 	%r27, %r5, 1;
	setp.lt.s32 	%p14, %r27, %r94;
	and.pred  	%p15, %p14, %p8;
	@%p15 bra 	$L__BB0_9;
	mov.b64 	%rd18, 0;
	st.shared.u64 	[%r9+64], %rd18;
	bra.uni 	$L__BB0_10;
$L__BB0_9:
	mul.wide.u32 	%rd19, %r110, 8;
	add.s64 	%rd20, %rd1, %rd19;
	ld.global.f64 	%fd21, [%rd20];
	st.shared.f64 	[%r9+64], %fd21;
$L__BB0_10:
	ld.param.u32 	%r95, [_Z20matrixMultiplyKernelPdS_S_iii_param_3];
	setp.lt.s32 	%p16, %r109, %r42;
	setp.lt.s32 	%p17, %r27, %r95;
	and.pred  	%p18, %p17, %p16;
	@%p18 bra 	$L__BB0_12;
	mov.b64 	%rd21, 0;
	st.shared.u64 	[%r9+72], %rd21;
	bra.uni 	$L__BB0_13;
$L__BB0_12:
	ld.global.f64 	%fd22, [%rd84];
	st.shared.f64 	[%r9+72], %fd22;
$L__BB0_13:
	mov.f64 	%fd96, 0d0000000000000000;
	@%p19 bra 	$L__BB0_15;
	mul.wide.s32 	%rd22, %r105, 8;
	add.s64 	%rd23, %rd1, %rd22;
	ld.global.f64 	%fd96, [%rd23];
$L__BB0_15:
	st.shared.f64 	[%r10], %fd96;
	@%p2 bra 	$L__BB0_17;
	mov.b64 	%rd24, 0;
	st.shared.u64 	[%r10+8], %rd24;
	bra.uni 	$L__BB0_18;
$L__BB0_17:
	cvt.s64.s32 	%rd25, %r106;
	add.s64 	%rd27, %rd26, %rd25;
	shl.b64 	%rd28, %rd27, 3;
	add.s64 	%rd29, %rd1, %rd28;
	ld.global.f64 	%fd24, [%rd29+8];
	st.shared.f64 	[%r10+8], %fd24;
$L__BB0_18:
	@%p1 bra 	$L__BB0_20;
	mov.b64 	%rd30, 0;
	st.shared.u64 	[%r10+64], %rd30;
	bra.uni 	$L__BB0_21;
$L__BB0_20:
	mul.wide.s32 	%rd31, %r108, 8;
	add.s64 	%rd32, %rd1, %rd31;
	ld.global.f64 	%fd25, [%rd32];
	st.shared.f64 	[%r10+64], %fd25;
$L__BB0_21:
	@%p2 bra 	$L__BB0_23;
	mov.b64 	%rd33, 0;
	st.shared.u64 	[%r10+72], %rd33;
	bra.uni 	$L__BB0_24;
$L__BB0_23:
	cvt.s64.s32 	%rd34, %r107;
	add.s64 	%rd36, %rd26, %rd34;
	shl.b64 	%rd37, %rd36, 3;
	add.s64 	%rd38, %rd1, %rd37;
	ld.global.f64 	%fd26, [%rd38+8];
	st.shared.f64 	[%r10+72], %fd26;
$L__BB0_24:
	ld.param.u32 	%r99, [_Z20matrixMultiplyKernelPdS_S_iii_param_5];
	ld.shared.f64 	%fd27, [%r8];
	ld.shared.f64 	%fd28, [%r8+64];
	mov.u32 	%r64, %tid.x;
	shl.b32 	%r65, %r64, 4;
	mov.u32 	%r66, _ZZ20matrixMultiplyKernelPdS_S_iiiE2Bs;
	add.s32 	%r67, %r66, %r65;
	ld.shared.f64 	%fd29, [%r67];
	ld.shared.f64 	%fd30, [%r67+8];
	fma.rn.f64 	%fd31, %fd27, %fd29, %fd87;
	fma.rn.f64 	%fd32, %fd27, %fd30, %fd88;
	fma.rn.f64 	%fd33, %fd28, %fd29, %fd89;
	fma.rn.f64 	%fd34, %fd28, %fd30, %fd90;
	ld.shared.f64 	%fd35, [%r8+8];
	ld.shared.f64 	%fd36, [%r8+72];
	ld.shared.f64 	%fd37, [%r67+64];
	ld.shared.f64 	%fd38, [%r67+72];
	fma.rn.f64 	%fd39, %fd35, %fd37, %fd31;
	fma.rn.f64 	%fd40, %fd35, %fd38, %fd32;
	fma.rn.f64 	%fd41, %fd36, %fd37, %fd33;
	fma.rn.f64 	%fd42, %fd36, %fd38, %fd34;
	ld.shared.f64 	%fd43, [%r8+16];
	ld.shared.f64 	%fd44, [%r8+80];
	ld.shared.f64 	%fd45, [%r67+128];
	ld.shared.f64 	%fd46, [%r67+136];
	fma.rn.f64 	%fd47, %fd43, %fd45, %fd39;
	fma.rn.f64 	%fd48, %fd43, %fd46, %fd40;
	fma.rn.f64 	%fd49, %fd44, %fd45, %fd41;
	fma.rn.f64 	%fd50, %fd44, %fd46, %fd42;
	ld.shared.f64 	%fd51, [%r8+24];
	ld.shared.f64 	%fd52, [%r8+88];
	ld.shared.f64 	%fd53, [%r67+192];
	ld.shared.f64 	%fd54, [%r67+200];
	fma.rn.f64 	%fd55, %fd51, %fd53, %fd47;
	fma.rn.f64 	%fd56, %fd51, %fd54, %fd48;
	fma.rn.f64 	%fd57, %fd52, %fd53, %fd49;
	fma.rn.f64 	%fd58, %fd52, %fd54, %fd50;
	ld.shared.f64 	%fd59, [%r8+32];
	ld.shared.f64 	%fd60, [%r8+96];
	ld.shared.f64 	%fd61, [%r67+256];
	ld.shared.f64 	%fd62, [%r67+264];
	fma.rn.f64 	%fd63, %fd59, %fd61, %fd55;
	fma.rn.f64 	%fd64, %fd59, %fd62, %fd56;
	fma.rn.f64 	%fd65, %fd60, %fd61, %fd57;
	fma.rn.f64 	%fd66, %fd60, %fd62, %fd58;
	ld.shared.f64 	%fd67, [%r8+40];
	ld.shared.f64 	%fd68, [%r8+104];
	ld.shared.f64 	%fd69, [%r67+320];
	ld.shared.f64 	%fd70, [%r67+328];
	fma.rn.f64 	%fd71, %fd67, %fd69, %fd63;
	fma.rn.f64 	%fd72, %fd67, %fd70, %fd64;
	fma.rn.f64 	%fd73, %fd68, %fd69, %fd65;
	fma.rn.f64 	%fd74, %fd68, %fd70, %fd66;
	ld.shared.f64 	%fd75, [%r8+48];
	ld.shared.f64 	%fd76, [%r8+112];
	ld.shared.f64 	%fd77, [%r67+384];
	ld.shared.f64 	%fd78, [%r67+392];
	fma.rn.f64 	%fd79, %fd75, %fd77, %fd71;
	fma.rn.f64 	%fd80, %fd75, %fd78, %fd72;
	fma.rn.f64 	%fd81, %fd76, %fd77, %fd73;
	fma.rn.f64 	%fd82, %fd76, %fd78, %fd74;
	ld.shared.f64 	%fd83, [%r8+56];
	ld.shared.f64 	%fd84, [%r8+120];
	ld.shared.f64 	%fd85, [%r67+448];
	ld.shared.f64 	%fd86, [%r67+456];
	fma.rn.f64 	%fd87, %fd83, %fd85, %fd79;
	fma.rn.f64 	%fd88, %fd83, %fd86, %fd80;
	fma.rn.f64 	%fd89, %fd84, %fd85, %fd81;
	fma.rn.f64 	%fd90, %fd84, %fd86, %fd82;
	bar.sync 	0;
	add.s32 	%r111, %r111, 8;
	add.s64 	%rd84, %rd84, 64;
	add.s32 	%r110, %r110, 8;
	add.s32 	%r109, %r109, 8;
	shl.b32 	%r68, %r99, 3;
	add.s32 	%r108, %r108, %r68;
	add.s32 	%r107, %r107, %r68;
	add.s32 	%r106, %r106, %r68;
	add.s32 	%r105, %r105, %r68;
	add.s32 	%r35, %r104, 8;
	add.s32 	%r69, %r104, 7;
	setp.lt.s32 	%p20, %r69, %r42;
	mov.u32 	%r104, %r35;
	@%p20 bra 	$L__BB0_2;
$L__BB0_25:
	ld.param.u32 	%r96, [_Z20matrixMultiplyKernelPdS_S_iii_param_3];
	ld.param.u64 	%rd83, [_Z20matrixMultiplyKernelPdS_S_iii_param_2];
	cvta.to.global.u64 	%rd4, %rd83;
	add.u64 	%rd39, %SP, 0;
	add.u64 	%rd5, %SPL, 0;
	st.local.u32 	[%rd5], %r5;
	mov.u64 	%rd40, $str;
	cvta.global.u64 	%rd41, %rd40;
	{ // callseq 0, 0
	.param .b64 param0;
	st.param.b64 	[param0], %rd41;
	.param .b64 param1;
	st.param.b64 	[param1], %rd39;
	.param .b32 retval0;
	call.uni (retval0), 
	vprintf, 
	(
	param0, 
	param1
	);
	ld.param.b32 	%r70, [retval0];
	} // callseq 0
	setp.lt.s32 	%p21, %r5, %r96;
	@%p21 bra 	$L__BB0_26;
	bra.uni 	$L__BB0_34;
$L__BB0_26:
	ld.param.u32 	%r100, [_Z20matrixMultiplyKernelPdS_S_iii_param_5];
	mul.lo.s32 	%r36, %r5, %r100;
	setp.ge.s32 	%p22, %r7, %r100;
	@%p22 bra 	$L__BB0_30;
	setp.gt.u32 	%p23, %r5, 9;
	st.local.v2.u32 	[%rd5], {%r5, %r7};
	mov.u64 	%rd42, $str$1;
	cvta.global.u64 	%rd43, %rd42;
	{ // callseq 1, 0
	.param .b64 param0;
	st.param.b64 	[param0], %rd43;
	.param .b64 param1;
	st.param.b64 	[param1], %rd39;
	.param .b32 retval0;
	call.uni (retval0), 
	vprintf, 
	(
	param0, 
	param1
	);
	ld.param.b32 	%r72, [retval0];
	} // callseq 1
	setp.gt.s32 	%p24, %r7, 9;
	or.pred  	%p25, %p23, %p24;
	@%p25 bra 	$L__BB0_29;
	st.local.f64 	[%rd5], %fd87;
	mov.u64 	%rd45, $str$2;
	cvta.global.u64 	%rd46, %rd45;
	{ // callseq 2, 0
	.param .b64 param0;
	st.param.b64 	[param0], %rd46;
	.param .b64 param1;
	st.param.b64 	[param1], %rd39;
	.param .b32 retval0;
	call.uni (retval0), 
	vprintf, 
	(
	param0, 
	param1
	);
	ld.param.b32 	%r74, [retval0];
	} // callseq 2
$L__BB0_29:
	add.s32 	%r76, %r7, %r36;
	mul.wide.s32 	%rd48, %r76, 8;
	add.s64 	%rd49, %rd4, %rd48;
	st.global.f64 	[%rd49], %fd87;
$L__BB0_30:
	ld.param.u32 	%r101, [_Z20matrixMultiplyKernelPdS_S_iii_param_5];
	add.s32 	%r37, %r7, 1;
	setp.ge.s32 	%p26, %r37, %r101;
	@%p26 bra 	$L__BB0_34;
	setp.gt.u32 	%p27, %r5, 9;
	st.local.v2.u32 	[%rd5], {%r5, %r37};
	mov.u64 	%rd50, $str$1;
	cvta.global.u64 	%rd51, %rd50;
	{ // callseq 3, 0
	.param .b64 param0;
	st.param.b64 	[param0], %rd51;
	.param .b64 param1;
	st.param.b64 	[param1], %rd39;
	.param .b32 retval0;
	call.uni (retval0), 
	vprintf, 
	(
	param0, 
	param1
	);
	ld.param.b32 	%r77, [retval0];
	} // callseq 3
	setp.gt.s32 	%p28, %r7, 8;
	or.pred  	%p29, %p27, %p28;
	@%p29 bra 	$L__BB0_33;
	st.local.f64 	[%rd5], %fd88;
	mov.u64 	%rd53, $str$2;
	cvta.global.u64 	%rd54, %rd53;
	{ // callseq 4, 0
	.param .b64 param0;
	st.param.b64 	[param0], %rd54;
	.param .b64 param1;
	st.param.b64 	[param1], %rd39;
	.param .b32 retval0;
	call.uni (retval0), 
	vprintf, 
	(
	param0, 
	param1
	);
	ld.param.b32 	%r79, [retval0];
	} // callseq 4
$L__BB0_33:
	cvt.s64.s32 	%rd56, %r36;
	cvt.s64.s32 	%rd57, %r7;
	add.s64 	%rd58, %rd57, %rd56;
	shl.b64 	%rd59, %rd58, 3;
	add.s64 	%rd60, %rd4, %rd59;
	st.global.f64 	[%rd60+8], %fd88;
$L__BB0_34:
	ld.param.u32 	%r97, [_Z20matrixMultiplyKernelPdS_S_iii_param_3];
	add.s32 	%r38, %r5, 1;
	st.local.u32 	[%rd5], %r38;
	cvta.global.u64 	%rd62, %rd40;
	{ // callseq 5, 0
	.param .b64 param0;
	st.param.b64 	[param0], %rd62;
	.param .b64 param1;
	st.param.b64 	[param1], %rd39;
	.param .b32 retval0;
	call.uni (retval0), 
	vprintf, 
	(
	param0, 
	param1
	);
	ld.param.b32 	%r81, [retval0];
	} // callseq 5
	setp.ge.s32 	%p30, %r38, %r97;
	@%p30 bra 	$L__BB0_43;
	ld.param.u32 	%r102, [_Z20matrixMultiplyKernelPdS_S_iii_param_5];
	mul.lo.s32 	%r39, %r38, %r102;
	setp.ge.s32 	%p31, %r7, %r102;
	@%p31 bra 	$L__BB0_39;
	setp.gt.u32 	%p32, %r5, 8;
	st.local.v2.u32 	[%rd5], {%r38, %r7};
	mov.u64 	%rd64, $str$1;
	cvta.global.u64 	%rd65, %rd64;
	{ // callseq 6, 0
	.param .b64 param0;
	st.param.b64 	[param0], %rd65;
	.param .b64 param1;
	st.param.b64 	[param1], %rd39;
	.param .b32 retval0;
	call.uni (retval0), 
	vprintf, 
	(
	param0, 
	param1
	);
	ld.param.b32 	%r83, [retval0];
	} // callseq 6
	setp.gt.s32 	%p33, %r7, 9;
	or.pred  	%p34, %p32, %p33;
	@%p34 bra 	$L__BB0_38;
	st.local.f64 	[%rd5], %fd89;
	mov.u64 	%rd67, $str$2;
	cvta.global.u64 	%rd68, %rd67;
	{ // callseq 7, 0
	.param .b64 param0;
	st.param.b64 	[param0], %rd68;
	.param .b64 param1;
	st.param.b64 	[param1], %rd39;
	.param .b32 retval0;
	call.uni (retval0), 
	vprintf, 
	(
	param0, 
	param1
	);
	ld.param.b32 	%r85, [retval0];
	} // callseq 7
$L__BB0_38:
	add.s32 	%r87, %r7, %r39;
	mul.wide.s32 	%rd70, %r87, 8;
	add.s64 	%rd71, %rd4, %rd70;
	st.global.f64 	[%rd71], %fd89;
$L__BB0_39:
	ld.param.u32 	%r103, [_Z20matrixMultiplyKernelPdS_S_iii_param_5];
	add.s32 	%r40, %r7, 1;
	setp.ge.s32 	%p35, %r40, %r103;
	@%p35 bra 	$L__BB0_43;
	setp.gt.u32 	%p36, %r5, 8;
	st.local.v2.u32 	[%rd5], {%r38, %r40};
	mov.u64 	%rd72, $str$1;
	cvta.global.u64 	%rd73, %rd72;
	{ // callseq 8, 0
	.param .b64 param0;
	st.param.b64 	[param0], %rd73;
	.param .b64 param1;
	st.param.b64 	[param1], %rd39;
	.param .b32 retval0;
	call.uni (retval0), 
	vprintf, 
	(
	param0, 
	param1
	);
	ld.param.b32 	%r88, [retval0];
	} // callseq 8
	setp.gt.s32 	%p37, %r7, 8;
	or.pred  	%p38, %p36, %p37;
	@%p38 bra 	$L__BB0_42;
	st.local.f64 	[%rd5], %fd90;
	mov.u64 	%rd75, $str$2;
	cvta.global.u64 	%rd76, %rd75;
	{ // callseq 9, 0
	.param .b64 param0;
	st.param.b64 	[param0], %rd76;
	.param .b64 param1;
	st.param.b64 	[param1], %rd39;
	.param .b32 retval0;
	call.uni (retval0), 
	vprintf, 
	(
	param0, 
	param1
	);
	ld.param.b32 	%r90, [retval0];
	} // callseq 9
$L__BB0_42:
	cvt.s64.s32 	%rd78, %r39;
	cvt.s64.s32 	%rd79, %r7;
	add.s64 	%rd80, %rd79, %rd78;
	shl.b64 	%rd81, %rd80, 3;
	add.s64 	%rd82, %rd4, %rd81;
	st.global.f64 	[%rd82+8], %fd90;
$L__BB0_43:
	ret;

}


// ===== COMPILED SASS (sm_100) =====

	.target	sm_100

	.elftype	@"ET_EXEC"


//--------------------- .note.nv.tkinfo           --------------------------
	.section	.note.nv.tkinfo,"",@"SHT_NOTE"
	.sectionflags	@"SHF_NOTE_NV_TKINFO"
	.tkinfo
        /*0018*/ 	.word	0x00000002
        /*0030*/ 	.string	""
        /*0030*/ 	.string	"ptxas"
        /*0030*/ 	.string	"Cuda compilation tools, release 13.0, V13.0.88"
        /*0030*/ 	.string	"Build cuda_13.0.r13.0/compiler.36424714_0"
        /*0030*/ 	.string	"-arch sm_100 -m 64 "



//--------------------- .note.nv.cuinfo           --------------------------
	.section	.note.nv.cuinfo,"",@"SHT_NOTE"
	.sectionflags	@"SHF_NOTE_NV_CUINFO"
        /*0018*/ 	.short	0x0002
        /*001a*/ 	.short	0x0064
        /*001c*/ 	.short	0x0082
	.zero		2


//--------------------- .nv.info                  --------------------------
	.section	.nv.info,"",@"SHT_CUDA_INFO"
	.align	4


	//----- nvinfo : EIATTR_REGCOUNT
	.align		4
        /*0000*/ 	.byte	0x04, 0x2f
        /*0002*/ 	.short	(.L_4 - .L_3)
	.align		4
.L_3:
        /*0004*/ 	.word	index@(_Z20matrixMultiplyKernelPdS_S_iii)
        /*0008*/ 	.word	0x00000030


	//----- nvinfo : EIATTR_FRAME_SIZE
	.align		4
.L_4:
        /*000c*/ 	.byte	0x04, 0x11
        /*000e*/ 	.short	(.L_6 - .L_5)
	.align		4
.L_5:
        /*0010*/ 	.word	index@(_Z20matrixMultiplyKernelPdS_S_iii)
        /*0014*/ 	.word	0x00000008


	//----- nvinfo : EIATTR_MIN_STACK_SIZE
	.align		4
.L_6:
        /*0018*/ 	.byte	0x04, 0x12
        /*001a*/ 	.short	(.L_8 - .L_7)
	.align		4
.L_7:
        /*001c*/ 	.word	index@(_Z20matrixMultiplyKernelPdS_S_iii)
        /*0020*/ 	.word	0x00000008
.L_8:


//--------------------- .nv.compat                --------------------------
	.section	.nv.compat,"",@"SHT_CUDA_COMPAT_INFO"
	.align	4
        /*0000*/ 	.byte	0x02, 0x09, 0x00, 0x00, 0x02, 0x02, 0x01, 0x00, 0x02, 0x05, 0x05, 0x00, 0x03, 0x07, 0x01, 0x01
        /*0010*/ 	.byte	0x02, 0x03, 0x00, 0x00, 0x02, 0x06, 0x01, 0x00, 0x04, 0x0b, 0x08, 0x00, 0x01, 0x00, 0x00, 0x00
        /*0020*/ 	.byte	0x00, 0x00, 0x00, 0x00


//--------------------- .nv.info._Z20matrixMultiplyKernelPdS_S_iii --------------------------
	.section	.nv.info._Z20matrixMultiplyKernelPdS_S_iii,"",@"SHT_CUDA_INFO"
	.sectionflags	@""
	.align	4


	//----- nvinfo : EIATTR_CUDA_API_VERSION
	.align		4
        /*0000*/ 	.byte	0x04, 0x37
        /*0002*/ 	.short	(.L_10 - .L_9)
.L_9:
        /*0004*/ 	.word	0x00000082


	//----- nvinfo : EIATTR_KPARAM_INFO
	.align		4
.L_10:
        /*0008*/ 	.byte	0x04, 0x17
        /*000a*/ 	.short	(.L_12 - .L_11)
.L_11:
        /*000c*/ 	.word	0x00000000
        /*0010*/ 	.short	0x0005
        /*0012*/ 	.short	0x0020
        /*0014*/ 	.byte	0x00, 0xf0, 0x11, 0x00


	//----- nvinfo : EIATTR_KPARAM_INFO
	.align		4
.L_12:
        /*0018*/ 	.byte	0x04, 0x17
        /*001a*/ 	.short	(.L_14 - .L_13)
.L_13:
        /*001c*/ 	.word	0x00000000
        /*0020*/ 	.short	0x0004
        /*0022*/ 	.short	0x001c
        /*0024*/ 	.byte	0x00, 0xf0, 0x11, 0x00


	//----- nvinfo : EIATTR_KPARAM_INFO
	.align		4
.L_14:
        /*0028*/ 	.byte	0x04, 0x17
        /*002a*/ 	.short	(.L_16 - .L_15)
.L_15:
        /*002c*/ 	.word	0x00000000
        /*0030*/ 	.short	0x0003
        /*0032*/ 	.short	0x0018
        /*0034*/ 	.byte	0x00, 0xf0, 0x11, 0x00


	//----- nvinfo : EIATTR_KPARAM_INFO
	.align		4
.L_16:
        /*0038*/ 	.byte	0x04, 0x17
        /*003a*/ 	.short	(.L_18 - .L_17)
.L_17:
        /*003c*/ 	.word	0x00000000
        /*0040*/ 	.short	0x0002
        /*0042*/ 	.short	0x0010
        /*0044*/ 	.byte	0x00, 0xf5, 0x21, 0x00


	//----- nvinfo : EIATTR_KPARAM_INFO
	.align		4
.L_18:
        /*0048*/ 	.byte	0x04, 0x17
        /*004a*/ 	.short	(.L_20 - .L_19)
.L_19:
        /*004c*/ 	.word	0x00000000
        /*0050*/ 	.short	0x0001
        /*0052*/ 	.short	0x0008
        /*0054*/ 	.byte	0x00, 0xf5, 0x21, 0x00


	//----- nvinfo : EIATTR_KPARAM_INFO
	.align		4
.L_20:
        /*0058*/ 	.byte	0x04, 0x17
        /*005a*/ 	.short	(.L_22 - .L_21)
.L_21:
        /*005c*/ 	.word	0x00000000
        /*0060*/ 	.short	0x0000
        /*0062*/ 	.short	0x0000
        /*0064*/ 	.byte	0x00, 0xf5, 0x21, 0x00


	//----- nvinfo : EIATTR_SPARSE_MMA_MASK
	.align		4
.L_22:
        /*0068*/ 	.byte	0x03, 0x50
        /*006a*/ 	.short	0x0000


	//----- nvinfo : EIATTR_MAXREG_COUNT
	.align		4
        /*006c*/ 	.byte	0x03, 0x1b
        /*006e*/ 	.short	0x00ff


	//----- nvinfo : EIATTR_NUM_BARRIERS
	.align		4
        /*0070*/ 	.byte	0x02, 0x4c
        /*0072*/ 	.byte	0x01
	.zero		1


	//----- nvinfo : EIATTR_EXTERNS
	.align		4
        /*0074*/ 	.byte	0x04, 0x0f
        /*0076*/ 	.short	(.L_24 - .L_23)


	//   ....[0]....
	.align		4
.L_23:
        /*0078*/ 	.word	index@(vprintf)


	//----- nvinfo : EIATTR_MERCURY_ISA_VERSION
	.align		4
.L_24:
        /*007c*/ 	.byte	0x03, 0x5f
        /*007e*/ 	.short	0x0101


	//----- nvinfo : EIATTR_VRC_CTA_INIT_COUNT
	.align		4
        /*0080*/ 	.byte	0x02, 0x4a
	.zero		1
	.zero		1


	//----- nvinfo : EIATTR_SYSCALL_OFFSETS
	.align		4
        /*0084*/ 	.byte	0x04, 0x46
        /*0086*/ 	.short	(.L_26 - .L_25)


	//   ....[0]....
.L_25:
        /*0088*/ 	.word	0x00000bc0


	//   ....[1]....
        /*008c*/ 	.word	0x00000cf0


	//   ....[2]....
        /*0090*/ 	.word	0x00000dc0


	//   ....[3]....
        /*0094*/ 	.word	0x00000f10


	//   ....[4]....
        /*0098*/ 	.word	0x00000fe0


	//   ....[5]....
        /*009c*/ 	.word	0x00001120


	//   ....[6]....
        /*00a0*/ 	.word	0x00001240


	//   ....[7]....
        /*00a4*/ 	.word	0x00001310


	//   ....[8]....
        /*00a8*/ 	.word	0x00001450


	//   ....[9]....
        /*00ac*/ 	.word	0x00001520


	//----- nvinfo : EIATTR_EXIT_INSTR_OFFSETS
	.align		4
.L_26:
        /*00b0*/ 	.byte	0x04, 0x1c
        /*00b2*/ 	.short	(.L_28 - .L_27)


	//   ....[0]....
.L_27:
        /*00b4*/ 	.word	0x00001150


	//   ....[1]....
        /*00b8*/ 	.word	0x000013b0


	//   ....[2]....
        /*00bc*/ 	.word	0x000015b0


	//----- nvinfo : EIATTR_CRS_STACK_SIZE
	.align		4
.L_28:
        /*00c0*/ 	.byte	0x04, 0x1e
        /*00c2*/ 	.short	(.L_30 - .L_29)
.L_29:
        /*00c4*/ 	.word	0x00000000


	//----- nvinfo : EIATTR_CBANK_PARAM_SIZE
	.align		4
.L_30:
        /*00c8*/ 	.byte	0x03, 0x19
        /*00ca*/ 	.short	0x0024


	//----- nvinfo : EIATTR_PARAM_CBANK
	.align		4
        /*00cc*/ 	.byte	0x04, 0x0a
        /*00ce*/ 	.short	(.L_32 - .L_31)
	.align		4
.L_31:
        /*00d0*/ 	.word	index@(.nv.constant0._Z20matrixMultiplyKernelPdS_S_iii)
        /*00d4*/ 	.short	0x0380
        /*00d6*/ 	.short	0x0024


	//----- nvinfo : EIATTR_SW_WAR
	.align		4
.L_32:
        /*00d8*/ 	.byte	0x04, 0x36
        /*00da*/ 	.short	(.L_34 - .L_33)
.L_33:
        /*00dc*/ 	.word	0x00000008
.L_34:


//--------------------- .nv.callgraph             --------------------------
	.section	.nv.callgraph,"",@"SHT_CUDA_CALLGRAPH"
	.align	4
	.sectionentsize	8
	.align		4
        /*0000*/ 	.word	0x00000000
	.align		4
        /*0004*/ 	.word	0xffffffff
	.align		4
        /*0008*/ 	.word	index@(_Z20matrixMultiplyKernelPdS_S_iii)
	.align		4
        /*000c*/ 	.word	index@(vprintf)
	.align		4
        /*0010*/ 	.word	0x00000000
	.align		4
        /*0014*/ 	.word	0xfffffffe
	.align		4
        /*0018*/ 	.word	0x00000000
	.align		4
        /*001c*/ 	.word	0xfffffffd
	.align		4
        /*0020*/ 	.word	0x00000000
	.align		4
        /*0024*/ 	.word	0xfffffffc


//--------------------- .nv.constant4             --------------------------
	.section	.nv.constant4,"a",@progbits
	.align	8
	.align		8
.nv.constant4:
        /*0000*/ 	.dword	vprintf
	.align		8
        /*0008*/ 	.dword	$str
	.align		8
        /*0010*/ 	.dword	$str$1
	.align		8
        /*0018*/ 	.dword	$str$2


//--------------------- .text._Z20matrixMultiplyKernelPdS_S_iii --------------------------
	.section	.text._Z20matrixMultiplyKernelPdS_S_iii,"ax",@progbits
	.align	128
        .global         _Z20matrixMultiplyKernelPdS_S_iii
        .type           _Z20matrixMultiplyKernelPdS_S_iii,@function
        .size           _Z20matrixMultiplyKernelPdS_S_iii,(.L_x_23 - _Z20matrixMultiplyKernelPdS_S_iii)
        .other          _Z20matrixMultiplyKernelPdS_S_iii,@"STO_CUDA_ENTRY STV_DEFAULT"
_Z20matrixMultiplyKernelPdS_S_iii:
.text._Z20matrixMultiplyKernelPdS_S_iii:
[----:B------:R-:W0:Y:S08]  /*0000*/  LDC R1, c[0x0][0x37c] ;  /* 0x0000df00ff017b82 */ /* 0x000e300000000800 */
[----:B------:R-:W1:Y:S01]  /*0010*/  LDC R11, c[0x0][0x39c] ;  /* 0x0000e700ff0b7b82 */ /* 0x000e620000000800 */
[----:B------:R-:W2:Y:S01]  /*0020*/  S2R R33, SR_TID.Y ;  /* 0x0000000000217919 */ /* 0x000ea20000002200 */
[----:B------:R-:W3:Y:S01]  /*0030*/  LDCU UR8, c[0x0][0x2fc] ;  /* 0x00005f80ff0877ac */ /* 0x000ee20008000800 */
[----:B0-----:R-:W-:Y:S01]  /*0040*/  VIADD R1, R1, 0xfffffff8 ;  /* 0xfffffff801017836 */ /* 0x001fe20000000000 */
[----:B------:R-:W-:Y:S01]  /*0050*/  CS2R R28, SRZ ;  /* 0x00000000001c7805 */ /* 0x000fe2000001ff00 */
[----:B------:R-:W0:Y:S01]  /*0060*/  S2R R10, SR_TID.X ;  /* 0x00000000000a7919 */ /* 0x000e220000002100 */
[----:B------:R-:W4:Y:S01]  /*0070*/  LDCU UR7, c[0x0][0x2f8] ;  /* 0x00005f00ff0777ac */ /* 0x000f220008000800 */
[----:B------:R-:W-:Y:S01]  /*0080*/  CS2R R30, SRZ ;  /* 0x00000000001e7805 */ /* 0x000fe2000001ff00 */
[----:B------:R-:W5:Y:S01]  /*0090*/  LDC R3, c[0x0][0x364] ;  /* 0x0000d900ff037b82 */ /* 0x000f620000000800 */
[----:B------:R-:W-:Y:S01]  /*00a0*/  CS2R R36, SRZ ;  /* 0x0000000000247805 */ /* 0x000fe2000001ff00 */
[----:B------:R-:W0:Y:S01]  /*00b0*/  LDCU.64 UR36, c[0x0][0x358] ;  /* 0x00006b00ff2477ac */ /* 0x000e220008000a00 */
[----:B------:R-:W-:-:S05]  /*00c0*/  CS2R R38, SRZ ;  /* 0x0000000000267805 */ /* 0x000fca000001ff00 */
[----:B------:R-:W5:Y:S08]  /*00d0*/  S2UR UR4, SR_CTAID.Y ;  /* 0x00000000000479c3 */ /* 0x000f700000002600 */
[----:B------:R-:W3:Y:S01]  /*00e0*/  S2UR UR5, SR_CTAID.X ;  /* 0x00000000000579c3 */ /* 0x000ee20000002500 */
[----:B-1----:R-:W-:-:S07]  /*00f0*/  ISETP.GE.AND P0, PT, R11, 0x1, PT ;  /* 0x000000010b00780c */ /* 0x002fce0003f06270 */
[----:B------:R-:W3:Y:S01]  /*0100*/  LDC R9, c[0x0][0x360] ;  /* 0x0000d800ff097b82 */ /* 0x000ee20000000800 */
[----:B--2---:R-:W-:Y:S02]  /*0110*/  IMAD.SHL.U32 R18, R33, 0x2, RZ ;  /* 0x0000000221127824 */ /* 0x004fe400078e00ff */
[----:B0-----:R-:W-:Y:S02]  /*0120*/  IMAD.SHL.U32 R7, R10, 0x2, RZ ;  /* 0x000000020a077824 */ /* 0x001fe400078e00ff */
[----:B-----5:R-:W-:-:S04]  /*0130*/  IMAD R3, R3, UR4, RZ ;  /* 0x0000000403037c24 */ /* 0x020fc8000f8e02ff */
[----:B------:R-:W-:Y:S02]  /*0140*/  IMAD R16, R3, 0x2, R18 ;  /* 0x0000000203107824 */ /* 0x000fe400078e0212 */
[----:B---3--:R-:W-:-:S04]  /*0150*/  IMAD R9, R9, UR5, RZ ;  /* 0x0000000509097c24 */ /* 0x008fc8000f8e02ff */
[----:B------:R-:W-:Y:S01]  /*0160*/  IMAD R17, R9, 0x2, R7 ;  /* 0x0000000209117824 */ /* 0x000fe200078e0207 */
[----:B----4-:R-:W-:Y:S06]  /*0170*/  @!P0 BRA `(.L_x_0) ;  /* 0x0000000800648947 */ /* 0x010fec0003800000 */
[----:B------:R-:W0:Y:S01]  /*0180*/  LDCU.64 UR4, c[0x0][0x380] ;  /* 0x00007000ff0477ac */ /* 0x000e220008000a00 */
[CC--:B------:R-:W-:Y:S01]  /*0190*/  IMAD R8, R16.reuse, R11.reuse, R11 ;  /* 0x0000000b10087224 */ /* 0x0c0fe200078e020b */
[----:B------:R-:W1:Y:S01]  /*01a0*/  LDC R12, c[0x0][0x3a0] ;  /* 0x0000e800ff0c7b82 */ /* 0x000e620000000800 */
[----:B------:R-:W-:Y:S01]  /*01b0*/  VIADD R0, R16, 0x1 ;  /* 0x0000000110007836 */ /* 0x000fe20000000000 */
[----:B------:R-:W-:Y:S01]  /*01c0*/  CS2R R28, SRZ ;  /* 0x00000000001c7805 */ /* 0x000fe2000001ff00 */
[----:B------:R-:W-:Y:S01]  /*01d0*/  IMAD.WIDE.U32 R2, R8, 0x8, RZ ;  /* 0x0000000808027825 */ /* 0x000fe200078e00ff */
[----:B------:R-:W2:Y:S02]  /*01e0*/  LDCU.64 UR10, c[0x0][0x398] ;  /* 0x00007300ff0a77ac */ /* 0x000ea40008000a00 */
[----:B------:R-:W-:Y:S01]  /*01f0*/  ISETP.GE.U32.AND P0, PT, R0, R11, PT ;  /* 0x0000000b0000720c */ /* 0x000fe20003f06070 */
[----:B------:R-:W-:Y:S01]  /*0200*/  VIADD R0, R17, 0x1 ;  /* 0x0000000111007836 */ /* 0x000fe20000000000 */
[----:B------:R-:W3:Y:S01]  /*0210*/  S2UR UR6, SR_CgaCtaId ;  /* 0x00000000000679c3 */ /* 0x000ee20000008800 */
[----:B------:R-:W-:-:S04]  /*0220*/  IMAD.WIDE.U32 R2, R10, 0x10, R2 ;  /* 0x000000100a027825 */ /* 0x000fc800078e0002 */
[----:B------:R-:W-:Y:S02]  /*0230*/  IMAD R32, R16, R11, R7 ;  /* 0x0000000b10207224 */ /* 0x000fe400078e0207 */
[----:B------:R-:W-:Y:S01]  /*0240*/  IMAD.IADD R19, R7, 0x1, R8 ;  /* 0x0000000107137824 */ /* 0x000fe200078e0208 */
[----:B0-----:R-:W-:Y:S01]  /*0250*/  IADD3 R4, P1, PT, R2, UR4, RZ ;  /* 0x0000000402047c10 */ /* 0x001fe2000ff3e0ff */
[----:B------:R-:W-:-:S03]  /*0260*/  UMOV UR4, 0x400 ;  /* 0x0000040000047882 */ /* 0x000fc60000000000 */
[----:B------:R-:W-:-:S04]  /*0270*/  IADD3 R4, P2, PT, R4, 0x8, RZ ;  /* 0x0000000804047810 */ /* 0x000fc80007f5e0ff */
[----:B------:R-:W-:Y:S01]  /*0280*/  IADD3.X R5, PT, PT, RZ, UR5, R3, P2, P1 ;  /* 0x00000005ff057c10 */ /* 0x000fe200097e2403 */
[----:B------:R-:W-:Y:S01]  /*0290*/  UIADD3 UR5, UPT, UPT, UR4, 0x200, URZ ;  /* 0x0000020004057890 */ /* 0x000fe2000fffe0ff */
[-C--:B-1----:R-:W-:Y:S01]  /*02a0*/  IMAD R6, R33, R12.reuse, RZ ;  /* 0x0000000c21067224 */ /* 0x082fe200078e02ff */
[-C--:B------:R-:W-:Y:S01]  /*02b0*/  ISETP.LT.AND P3, PT, R0, R12.reuse, !P0 ;  /* 0x0000000c0000720c */ /* 0x080fe20004761270 */
[-C--:B------:R-:W-:Y:S01]  /*02c0*/  IMAD R18, R18, R12.reuse, R12 ;  /* 0x0000000c12127224 */ /* 0x080fe200078e020c */
[----:B------:R-:W-:Y:S02]  /*02d0*/  ISETP.LT.AND P0, PT, R17, R12, !P0 ;  /* 0x0000000c1100720c */ /* 0x000fe40004701270 */
[----:B------:R-:W-:Y:S01]  /*02e0*/  SHF.L.U32 R6, R6, 0x1, RZ ;  /* 0x0000000106067819 */ /* 0x000fe200000006ff */
[----:B---3--:R-:W-:Y:S01]  /*02f0*/  ULEA UR4, UR6, UR4, 0x18 ;  /* 0x0000000406047291 */ /* 0x008fe2000f8ec0ff */
[----:B------:R-:W-:Y:S01]  /*0300*/  IMAD R0, R9, 0x2, R18 ;  /* 0x0000000209007824 */ /* 0x000fe200078e0212 */
[----:B------:R-:W-:-:S02]  /*0310*/  ULEA UR5, UR6, UR5, 0x18 ;  /* 0x0000000506057291 */ /* 0x000fc4000f8ec0ff */
[----:B------:R-:W-:Y:S02]  /*0320*/  IMAD R2, R9, 0x2, R6 ;  /* 0x0000000209027824 */ /* 0x000fe400078e0206 */
[----:B------:R-:W-:Y:S01]  /*0330*/  LEA R35, R33, UR4, 0x7 ;  /* 0x0000000421237c11 */ /* 0x000fe2000f8e38ff */
[----:B------:R-:W-:Y:S01]  /*0340*/  IMAD.IADD R3, R7, 0x1, R0 ;  /* 0x0000000107037824 */ /* 0x000fe200078e0200 */
[----:B------:R-:W-:Y:S01]  /*0350*/  LEA R33, R33, UR5, 0x7 ;  /* 0x0000000521217c11 */ /* 0x000fe2000f8e38ff */
[C---:B------:R-:W-:Y:S01]  /*0360*/  IMAD.IADD R0, R7.reuse, 0x1, R2 ;  /* 0x0000000107007824 */ /* 0x040fe200078e0202 */
[C---:B------:R-:W-:Y:S01]  /*0370*/  LEA R34, R10.reuse, R35, 0x4 ;  /* 0x000000230a227211 */ /* 0x040fe200078e20ff */
[----:B------:R-:W-:Y:S01]  /*0380*/  VIADD R7, R7, 0x1 ;  /* 0x0000000107077836 */ /* 0x000fe20000000000 */
[C---:B------:R-:W-:Y:S01]  /*0390*/  LEA R2, R10.reuse, UR5, 0x4 ;  /* 0x000000050a027c11 */ /* 0x040fe2000f8e20ff */
[----:B------:R-:W-:Y:S01]  /*03a0*/  IMAD R33, R10, 0x10, R33 ;  /* 0x000000100a217824 */ /* 0x000fe200078e0221 */
[----:B--2---:R-:W-:-:S06]  /*03b0*/  UMOV UR4, 0x1 ;  /* 0x0000000100047882 */ /* 0x004fcc0000000000 */
.L_x_1:
[C---:B------:R-:W-:Y:S01]  /*03c0*/  VIADD R8, R7.reuse, 0xffffffff ;  /* 0xffffffff07087836 */ /* 0x040fe20000000000 */
[----:B------:R-:W-:Y:S01]  /*03d0*/  ISETP.GE.AND P2, PT, R7, UR11, PT ;  /* 0x0000000b07007c0c */ /* 0x000fe2000bf46270 */
[----:B------:R-:W-:Y:S01]  /*03e0*/  VIADD R24, R16, 0x1 ;  /* 0x0000000110187836 */ /* 0x000fe20000000000 */
[----:B------:R-:W0:Y:S01]  /*03f0*/  @P3 LDC.64 R12, c[0x0][0x380] ;  /* 0x0000e000ff0c3b82 */ /* 0x000e220000000a00 */
[----:B------:R-:W-:Y:S02]  /*0400*/  CS2R R22, SRZ ;  /* 0x0000000000167805 */ /* 0x000fe4000001ff00 */
[----:B------:R-:W-:Y:S02]  /*0410*/  ISETP.GE.AND P1, PT, R8, UR11, PT ;  /* 0x0000000b08007c0c */ /* 0x000fe4000bf26270 */
[----:B------:R-:W-:Y:S02]  /*0420*/  CS2R R40, SRZ ;  /* 0x0000000000287805 */ /* 0x000fe4000001ff00 */
[----:B------:R-:W-:-:S02]  /*0430*/  ISETP.LT.AND P4, PT, R16, UR10, !P2 ;  /* 0x0000000a10007c0c */ /* 0x000fc4000d781270 */
[----:B------:R-:W-:Y:S02]  /*0440*/  ISETP.LT.AND P5, PT, R16, UR10, !P1 ;  /* 0x0000000a10007c0c */ /* 0x000fe4000cfa1270 */
[----:B------:R-:W-:Y:S01]  /*0450*/  ISETP.LT.AND P1, PT, R24, UR10, !P1 ;  /* 0x0000000a18007c0c */ /* 0x000fe2000cf21270 */
[----:B------:R-:W1:Y:S08]  /*0460*/  @P3 LDC.64 R8, c[0x0][0x380] ;  /* 0x0000e000ff083b82 */ /* 0x000e700000000a00 */
[----:B------:R-:W2:Y:S08]  /*0470*/  @P4 LDC.64 R20, c[0x0][0x380] ;  /* 0x0000e000ff144b82 */ /* 0x000eb00000000a00 */
[----:B------:R-:W3:Y:S08]  /*0480*/  @P5 LDC.64 R42, c[0x0][0x380] ;  /* 0x0000e000ff2a5b82 */ /* 0x000ef00000000a00 */
[----:B------:R-:W4:Y:S08]  /*0490*/  @P1 LDC.64 R10, c[0x0][0x380] ;  /* 0x0000e000ff0a1b82 */ /* 0x000f300000000a00 */
[----:B------:R-:W5:Y:S08]  /*04a0*/  @P0 LDC.64 R14, c[0x0][0x380] ;  /* 0x0000e000ff0e0b82 */ /* 0x000f700000000a00 */
[----:B------:R-:W5:Y:S01]  /*04b0*/  @P0 LDC.64 R26, c[0x0][0x380] ;  /* 0x0000e000ff1a0b82 */ /* 0x000f620000000a00 */
[----:B---3--:R-:W-:Y:S01]  /*04c0*/  @P5 IMAD.WIDE.U32 R42, R32, 0x8, R42 ;  /* 0x00000008202a5825 */ /* 0x008fe200078e002a */
[----:B------:R-:W-:-:S04]  /*04d0*/  SHF.R.S32.HI R45, RZ, 0x1f, R17 ;  /* 0x0000001fff2d7819 */ /* 0x000fc80000011411 */
[----:B------:R-:W3:Y:S01]  /*04e0*/  @P5 LDG.E.64 R22, desc[UR36][R42.64] ;  /* 0x000000242a165981 */ /* 0x000ee2000c1e1b00 */
[----:B------:R-:W-:Y:S02]  /*04f0*/  @P3 IADD3 R25, P5, PT, R17, R6, RZ ;  /* 0x0000000611193210 */ /* 0x000fe40007fbe0ff */
[----:B------:R-:W-:Y:S02]  /*0500*/  ISETP.LT.AND P2, PT, R24, UR10, !P2 ;  /* 0x0000000a18007c0c */ /* 0x000fe4000d741270 */
[----:B-1----:R-:W-:Y:S02]  /*0510*/  @P3 LEA R8, P6, R25, R8, 0x3 ;  /* 0x0000000819083211 */ /* 0x002fe400078c18ff */
[----:B------:R-:W-:Y:S02]  /*0520*/  @P3 LEA.HI.X.SX32 R44, R6, R45, 0x1, P5 ;  /* 0x0000002d062c3211 */ /* 0x000fe400028f0eff */
[----:B------:R-:W-:Y:S02]  /*0530*/  @P3 IADD3 R24, P5, PT, R17, R18, RZ ;  /* 0x0000001211183210 */ /* 0x000fe40007fbe0ff */
[----:B------:R-:W-:-:S02]  /*0540*/  @P3 LEA.HI.X R9, R25, R9, R44, 0x3, P6 ;  /* 0x0000000919093211 */ /* 0x000fc400030f1c2c */
[----:B------:R-:W-:Y:S01]  /*0550*/  @P3 LEA.HI.X.SX32 R25, R18, R45, 0x1, P5 ;  /* 0x0000002d12193211 */ /* 0x000fe200028f0eff */
[----:B----4-:R-:W-:Y:S01]  /*0560*/  @P1 IMAD.WIDE.U32 R10, R19, 0x8, R10 ;  /* 0x00000008130a1825 */ /* 0x010fe200078e000a */
[----:B0-----:R-:W-:Y:S01]  /*0570*/  @P3 LEA R12, P5, R24, R12, 0x3 ;  /* 0x0000000c180c3211 */ /* 0x001fe200078a18ff */
[----:B------:R-:W4:Y:S02]  /*0580*/  @P3 LDG.E.64 R42, desc[UR36][R8.64+0x8] ;  /* 0x00000824082a3981 */ /* 0x000f24000c1e1b00 */
[----:B--2---:R-:W-:Y:S01]  /*0590*/  @P4 IMAD.WIDE.U32 R20, R32, 0x8, R20 ;  /* 0x0000000820144825 */ /* 0x004fe200078e0014 */
[----:B------:R-:W-:Y:S01]  /*05a0*/  @P3 LEA.HI.X R13, R24, R13, R25, 0x3, P5 ;  /* 0x0000000d180d3211 */ /* 0x000fe200028f1c19 */
[----:B------:R-:W2:Y:S02]  /*05b0*/  @P1 LDG.E.64 R10, desc[UR36][R10.64] ;  /* 0x000000240a0a1981 */ /* 0x000ea4000c1e1b00 */
[----:B-----5:R-:W-:Y:S02]  /*05c0*/  @P0 IMAD.WIDE R14, R3, 0x8, R14 ;  /* 0x00000008030e0825 */ /* 0x020fe400078e020e */
[----:B------:R-:W5:Y:S02]  /*05d0*/  @P4 LDG.E.64 R20, desc[UR36][R20.64+0x8] ;  /* 0x0000082414144981 */ /* 0x000f64000c1e1b00 */
[----:B------:R-:W-:-:S02]  /*05e0*/  @P0 IMAD.WIDE R26, R0, 0x8, R26 ;  /* 0x00000008001a0825 */ /* 0x000fc400078e021a */
[----:B------:R-:W4:Y:S04]  /*05f0*/  @P2 LDG.E.64 R24, desc[UR36][R4.64] ;  /* 0x0000002404182981 */ /* 0x000f28000c1e1b00 */
[----:B------:R-:W4:Y:S04]  /*0600*/  @P0 LDG.E.64 R40, desc[UR36][R26.64] ;  /* 0x000000241a280981 */ /* 0x000f28000c1e1b00 */
[----:B------:R-:W4:Y:S04]  /*0610*/  @P3 LDG.E.64 R44, desc[UR36][R12.64+0x8] ;  /* 0x000008240c2c3981 */ /* 0x000f28000c1e1b00 */
[----:B------:R-:W4:Y:S04]  /*0620*/  @P0 LDG.E.64 R14, desc[UR36][R14.64] ;  /* 0x000000240e0e0981 */ /* 0x000f28000c1e1b00 */
[----:B------:R-:W-:Y:S04]  /*0630*/  @!P1 STS.64 [R34+0x40], RZ ;  /* 0x000040ff22009388 */ /* 0x000fe80000000a00 */
[----:B------:R-:W-:Y:S04]  /*0640*/  @!P4 STS.64 [R34+0x8], RZ ;  /* 0x000008ff2200c388 */ /* 0x000fe80000000a00 */
[----:B------:R-:W-:Y:S01]  /*0650*/  @!P2 STS.64 [R34+0x48], RZ ;  /* 0x000048ff2200a388 */ /* 0x000fe20000000a00 */
[----:B------:R-:W-:-:S02]  /*0660*/  UIADD3 UR5, UPT, UPT, UR4, 0x8, URZ ;  /* 0x0000000804057890 */ /* 0x000fc4000fffe0ff */
[----:B------:R-:W-:-:S04]  /*0670*/  UIADD3 UR4, UPT, UPT, UR4, 0x7, URZ ;  /* 0x0000000704047890 */ /* 0x000fc8000fffe0ff */
[----:B------:R-:W-:Y:S01]  /*0680*/  UISETP.GE.AND UP0, UPT, UR4, UR11, UPT ;  /* 0x0000000b0400728c */ /* 0x000fe2000bf06270 */
[----:B------:R-:W-:Y:S02]  /*0690*/  VIADD R7, R7, 0x8 ;  /* 0x0000000807077836 */ /* 0x000fe40000000000 */
[----:B------:R-:W-:Y:S02]  /*06a0*/  VIADD R19, R19, 0x8 ;  /* 0x0000000813137836 */ /* 0x000fe40000000000 */
[----:B------:R-:W-:Y:S01]  /*06b0*/  VIADD R32, R32, 0x8 ;  /* 0x0000000820207836 */ /* 0x000fe20000000000 */
[----:B------:R-:W-:Y:S01]  /*06c0*/  UMOV UR4, UR5 ;  /* 0x0000000500047c82 */ /* 0x000fe20008000000 */
[----:B---3--:R-:W-:Y:S04]  /*06d0*/  STS.64 [R34], R22 ;  /* 0x0000001622007388 */ /* 0x008fe80000000a00 */
[----:B--2---:R-:W-:Y:S04]  /*06e0*/  @P1 STS.64 [R34+0x40], R10 ;  /* 0x0000400a22001388 */ /* 0x004fe80000000a00 */
[----:B-----5:R-:W-:Y:S04]  /*06f0*/  @P4 STS.64 [R34+0x8], R20 ;  /* 0x0000081422004388 */ /* 0x020fe80000000a00 */
[----:B----4-:R-:W-:Y:S04]  /*0700*/  @P2 STS.64 [R34+0x48], R24 ;  /* 0x0000481822002388 */ /* 0x010fe80000000a00 */
[----:B------:R-:W-:Y:S04]  /*0710*/  @!P3 STS.64 [R33+0x8], RZ ;  /* 0x000008ff2100b388 */ /* 0x000fe80000000a00 */
[----:B------:R-:W-:Y:S04]  /*0720*/  @!P3 STS.64 [R33+0x48], RZ ;  /* 0x000048ff2100b388 */ /* 0x000fe80000000a00 */
[----:B------:R-:W-:Y:S04]  /*0730*/  @!P0 STS.64 [R33+0x40], RZ ;  /* 0x000040ff21008388 */ /* 0x000fe80000000a00 */
[----:B------:R-:W-:Y:S04]  /*0740*/  STS.64 [R33], R40 ;  /* 0x0000002821007388 */ /* 0x000fe80000000a00 */
[----:B------:R-:W-:Y:S04]  /*0750*/  @P3 STS.64 [R33+0x8], R42 ;  /* 0x0000082a21003388 */ /* 0x000fe80000000a00 */
[----:B------:R-:W-:Y:S04]  /*0760*/  @P3 STS.64 [R33+0x48], R44 ;  /* 0x0000482c21003388 */ /* 0x000fe80000000a00 */
[----:B------:R-:W-:Y:S04]  /*0770*/  @P0 STS.64 [R33+0x40], R14 ;  /* 0x0000400e21000388 */ /* 0x000fe80000000a00 */
[----:B------:R-:W-:Y:S04]  /*0780*/  LDS.128 R8, [R35] ;  /* 0x0000000023087984 */ /* 0x000fe80000000c00 */
[----:B------:R-:W0:Y:S04]  /*0790*/  LDS.128 R20, [R2] ;  /* 0x0000000002147984 */ /* 0x000e280000000c00 */
[----:B------:R-:W1:Y:S04]  /*07a0*/  LDS.128 R12, [R35+0x40] ;  /* 0x00004000230c7984 */ /* 0x000e680000000c00 */
[----:B------:R-:W2:Y:S01]  /*07b0*/  LDS.128 R24, [R2+0x40] ;  /* 0x0000400002187984 */ /* 0x000ea20000000c00 */
[----:B0-----:R-:W-:-:S02]  /*07c0*/  DFMA R28, R8, R20, R28 ;  /* 0x00000014081c722b */ /* 0x001fc4000000001c */
[----:B------:R-:W-:Y:S02]  /*07d0*/  DFMA R40, R8, R22, R30 ;  /* 0x000000160828722b */ /* 0x000fe4000000001e */
[C---:B-1----:R-:W-:Y:S02]  /*07e0*/  DFMA R8, R12.reuse, R20, R36 ;  /* 0x000000140c08722b */ /* 0x042fe40000000024 */
[----:B------:R-:W-:Y:S02]  /*07f0*/  DFMA R12, R12, R22, R38 ;  /* 0x000000160c0c722b */ /* 0x000fe40000000026 */
[----:B--2---:R-:W-:Y:S01]  /*0800*/  DFMA R36, R24, R10, R28 ;  /* 0x0000000a1824722b */ /* 0x004fe2000000001c */
[----:B------:R-:W-:Y:S01]  /*0810*/  LDS.128 R20, [R2+0x80] ;  /* 0x0000800002147984 */ /* 0x000fe20000000c00 */
[----:B------:R-:W-:Y:S02]  /*0820*/  DFMA R40, R10, R26, R40 ;  /* 0x0000001a0a28722b */ /* 0x000fe40000000028 */
[----:B------:R-:W-:Y:S01]  /*0830*/  DFMA R38, R24, R14, R8 ;  /* 0x0000000e1826722b */ /* 0x000fe20000000008 */
[----:B------:R-:W0:Y:S04]  /*0840*/  LDS.128 R28, [R35+0x10] ;  /* 0x00001000231c7984 */ /* 0x000e280000000c00 */
[----:B------:R-:W1:Y:S01]  /*0850*/  LDS.128 R8, [R35+0x50] ;  /* 0x0000500023087984 */ /* 0x000e620000000c00 */
[----:B------:R-:W-:-:S03]  /*0860*/  DFMA R26, R14, R26, R12 ;  /* 0x0000001a0e1a722b */ /* 0x000fc6000000000c */
[----:B------:R-:W2:Y:S01]  /*0870*/  LDS.128 R12, [R2+0xc0] ;  /* 0x0000c000020c7984 */ /* 0x000ea20000000c00 */
[C---:B0-----:R-:W-:Y:S02]  /*0880*/  DFMA R36, R28.reuse, R20, R36 ;  /* 0x000000141c24722b */ /* 0x041fe40000000024 */
[----:B------:R-:W-:Y:S02]  /*0890*/  DFMA R28, R28, R22, R40 ;  /* 0x000000161c1c722b */ /* 0x000fe40000000028 */
[C---:B-1----:R-:W-:Y:S02]  /*08a0*/  DFMA R38, R8.reuse, R20, R38 ;  /* 0x000000140826722b */ /* 0x042fe40000000026 */
[----:B------:R-:W-:Y:S01]  /*08b0*/  DFMA R8, R8, R22, R26 ;  /* 0x000000160808722b */ /* 0x000fe2000000001a */
[----:B------:R-:W-:Y:S04]  /*08c0*/  LDS.128 R20, [R35+0x20] ;  /* 0x0000200023147984 */ /* 0x000fe80000000c00 */
[----:B------:R-:W0:Y:S01]  /*08d0*/  LDS.128 R24, [R2+0x100] ;  /* 0x0001000002187984 */ /* 0x000e220000000c00 */
[----:B--2---:R-:W-:-:S02]  /*08e0*/  DFMA R36, R12, R30, R36 ;  /* 0x0000001e0c24722b */ /* 0x004fc40000000024 */
[----:B------:R-:W-:Y:S02]  /*08f0*/  DFMA R40, R30, R14, R28 ;  /* 0x0000000e1e28722b */ /* 0x000fe4000000001c */
[----:B------:R-:W-:Y:S01]  /*0900*/  DFMA R38, R12, R10, R38 ;  /* 0x0000000a0c26722b */ /* 0x000fe20000000026 */
[----:B------:R-:W1:Y:S01]  /*0910*/  LDS.128 R28, [R35+0x60] ;  /* 0x00006000231c7984 */ /* 0x000e620000000c00 */
[----:B------:R-:W-:-:S03]  /*0920*/  DFMA R14, R10, R14, R8 ;  /* 0x0000000e0a0e722b */ /* 0x000fc60000000008 */
[----:B------:R-:W2:Y:S01]  /*0930*/  LDS.128 R8, [R2+0x140] ;  /* 0x0001400002087984 */ /* 0x000ea20000000c00 */
[C---:B0-----:R-:W-:Y:S02]  /*0940*/  DFMA R36, R20.reuse, R24, R36 ;  /* 0x000000181424722b */ /* 0x041fe40000000024 */
[----:B------:R-:W-:Y:S02]  /*0950*/  DFMA R20, R20, R26, R40 ;  /* 0x0000001a1414722b */ /* 0x000fe40000000028 */
[C---:B-1----:R-:W-:Y:S02]  /*0960*/  DFMA R38, R28.reuse, R24, R38 ;  /* 0x000000181c26722b */ /* 0x042fe40000000026 */
[----:B------:R-:W-:Y:S02]  /*0970*/  DFMA R40, R28, R26, R14 ;  /* 0x0000001a1c28722b */ /* 0x000fe4000000000e */
[----:B--2---:R-:W-:Y:S01]  /*0980*/  DFMA R28, R8, R22, R36 ;  /* 0x00000016081c722b */ /* 0x004fe20000000024 */
[----:B------:R-:W-:Y:S01]  /*0990*/  LDS.128 R12, [R35+0x30] ;  /* 0x00003000230c7984 */ /* 0x000fe20000000c00 */
[----:B------:R-:W-:-:S03]  /*09a0*/  DFMA R36, R22, R10, R20 ;  /* 0x0000000a1624722b */ /* 0x000fc60000000014 */
[----:B------:R-:W0:Y:S04]  /*09b0*/  LDS.128 R20, [R2+0x180] ;  /* 0x0001800002147984 */ /* 0x000e280000000c00 */
[----:B------:R-:W1:Y:S01]  /*09c0*/  LDS.128 R24, [R35+0x70] ;  /* 0x0000700023187984 */ /* 0x000e620000000c00 */
[----:B------:R-:W-:Y:S02]  /*09d0*/  DFMA R38, R8, R30, R38 ;  /* 0x0000001e0826722b */ /* 0x000fe40000000026 */
[----:B------:R-:W-:Y:S01]  /*09e0*/  DFMA R30, R30, R10, R40 ;  /* 0x0000000a1e1e722b */ /* 0x000fe20000000028 */
[----:B------:R-:W2:Y:S01]  /*09f0*/  LDS.128 R8, [R2+0x1c0] ;  /* 0x0001c00002087984 */ /* 0x000ea20000000c00 */
[----:B------:R-:W3:Y:S01]  /*0a00*/  LDC R41, c[0x0][0x3a0] ;  /* 0x0000e800ff297b82 */ /* 0x000ee20000000800 */
[----:B------:R-:W-:-:S05]  /*0a10*/  IADD3 R4, P1, PT, R4, 0x40, RZ ;  /* 0x0000004004047810 */ /* 0x000fca0007f3e0ff */
[----:B------:R-:W-:Y:S01]  /*0a20*/  IMAD.X R5, RZ, RZ, R5, P1 ;  /* 0x000000ffff057224 */ /* 0x000fe200008e0605 */
[C---:B0-----:R-:W-:Y:S02]  /*0a30*/  DFMA R36, R12.reuse, R22, R36 ;  /* 0x000000160c24722b */ /* 0x041fe40000000024 */
[-C--:B------:R-:W-:Y:S02]  /*0a40*/  DFMA R28, R12, R20.reuse, R28 ;  /* 0x000000140c1c722b */ /* 0x080fe4000000001c */
[C---:B-1----:R-:W-:Y:S02]  /*0a50*/  DFMA R38, R24.reuse, R20, R38 ;  /* 0x000000141826722b */ /* 0x042fe40000000026 */
[----:B------:R-:W-:Y:S02]  /*0a60*/  DFMA R22, R24, R22, R30 ;  /* 0x000000161816722b */ /* 0x000fe4000000001e */
[----:B--2---:R-:W-:Y:S02]  /*0a70*/  DFMA R30, R14, R10, R36 ;  /* 0x0000000a0e1e722b */ /* 0x004fe40000000024 */
[----:B------:R-:W-:-:S02]  /*0a80*/  DFMA R28, R8, R14, R28 ;  /* 0x0000000e081c722b */ /* 0x000fc4000000001c */
[----:B------:R-:W-:Y:S02]  /*0a90*/  DFMA R36, R8, R26, R38 ;  /* 0x0000001a0824722b */ /* 0x000fe40000000026 */
[----:B------:R-:W-:Y:S01]  /*0aa0*/  DFMA R38, R26, R10, R22 ;  /* 0x0000000a1a26722b */ /* 0x000fe20000000016 */
[C---:B---3--:R-:W-:Y:S01]  /*0ab0*/  IMAD R3, R41.reuse, 0x8, R3 ;  /* 0x0000000829037824 */ /* 0x048fe200078e0203 */
[C---:B------:R-:W-:Y:S01]  /*0ac0*/  LEA R0, R41.reuse, R0, 0x3 ;  /* 0x0000000029007211 */ /* 0x040fe200078e18ff */
[C---:B------:R-:W-:Y:S02]  /*0ad0*/  IMAD R18, R41.reuse, 0x8, R18 ;  /* 0x0000000829127824 */ /* 0x040fe400078e0212 */
[----:B------:R-:W-:Y:S01]  /*0ae0*/  IMAD R6, R41, 0x8, R6 ;  /* 0x0000000829067824 */ /* 0x000fe200078e0206 */
[----:B------:R-:W-:Y:S06]  /*0af0*/  BAR.SYNC.DEFER_BLOCKING 0x0 ;  /* 0x0000000000007b1d */ /* 0x000fec0000010000 */
[----:B------:R-:W-:Y:S05]  /*0b00*/  BRA.U !UP0, `(.L_x_1) ;  /* 0xfffffff9082c7547 */ /* 0x000fea000b83ffff */
.L_x_0:
[----:B------:R-:W-:Y:S01]  /*0b10*/  MOV R0, 0x0 ;  /* 0x0000000000007802 */ /* 0x000fe20000000f00 */
[----:B------:R0:W-:Y:S01]  /*0b20*/  STL [R1], R16 ;  /* 0x0000001001007387 */ /* 0x0001e20000100800 */
[----:B------:R-:W1:Y:S01]  /*0b30*/  LDCU.64 UR4, c[0x4][0x8] ;  /* 0x01000100ff0477ac */ /* 0x000e620008000a00 */
[----:B------:R-:W-:Y:S01]  /*0b40*/  IADD3 R18, P0, PT, R1, UR7, RZ ;  /* 0x0000000701127c10 */ /* 0x000fe2000ff1e0ff */
[----:B------:R0:W2:Y:S04]  /*0b50*/  LDC.64 R8, c[0x4][R0] ;  /* 0x0100000000087b82 */ /* 0x0000a80000000a00 */
[----:B------:R-:W-:Y:S02]  /*0b60*/  IMAD.X R2, RZ, RZ, UR8, P0 ;  /* 0x00000008ff027e24 */ /* 0x000fe400080e06ff */
[----:B------:R-:W-:-:S02]  /*0b70*/  IMAD.MOV.U32 R6, RZ, RZ, R18 ;  /* 0x000000ffff067224 */ /* 0x000fc400078e0012 */
[----:B------:R-:W-:Y:S02]  /*0b80*/  IMAD.MOV.U32 R7, RZ, RZ, R2 ;  /* 0x000000ffff077224 */ /* 0x000fe400078e0002 */
[----:B-1----:R-:W-:Y:S01]  /*0b90*/  IMAD.U32 R4, RZ, RZ, UR4 ;  /* 0x00000004ff047e24 */ /* 0x002fe2000f8e00ff */
[----:B0-----:R-:W-:-:S07]  /*0ba0*/  MOV R5, UR5 ;  /* 0x0000000500057c02 */ /* 0x001fce0008000f00 */
[----:B------:R-:W-:-:S07]  /*0bb0*/  LEPC R20, `(.L_x_2) ;  /* 0x000000001014794e */ /* 0x000fce0000000000 */
[----:B--2---:R-:W-:Y:S05]  /*0bc0*/  CALL.ABS.NOINC R8 ;  /* 0x0000000008007343 */ /* 0x004fea0003c00000 */
.L_x_2:
[----:B------:R-:W0:Y:S01]  /*0bd0*/  LDCU UR4, c[0x0][0x398] ;  /* 0x00007300ff0477ac */ /* 0x000e220008000800 */
[----:B------:R-:W-:Y:S01]  /*0be0*/  BSSY.RECONVERGENT B8, `(.L_x_3) ;  /* 0x0000049000087945 */ /* 0x000fe20003800200 */
[----:B0-----:R-:W-:-:S13]  /*0bf0*/  ISETP.GE.AND P0, PT, R16, UR4, PT ;  /* 0x0000000410007c0c */ /* 0x001fda000bf06270 */
[----:B------:R-:W-:Y:S05]  /*0c00*/  @P0 BRA `(.L_x_4) ;  /* 0x0000000400180947 */ /* 0x000fea0003800000 */
[----:B------:R-:W0:Y:S01]  /*0c10*/  LDCU UR4, c[0x0][0x3a0] ;  /* 0x00007400ff0477ac */ /* 0x000e220008000800 */
[----:B------:R-:W-:Y:S01]  /*0c20*/  BSSY.RECONVERGENT B7, `(.L_x_5) ;  /* 0x0000020000077945 */ /* 0x000fe20003800200 */
[----:B0-----:R-:W-:Y:S01]  /*0c30*/  ISETP.GE.AND P0, PT, R17, UR4, PT ;  /* 0x0000000411007c0c */ /* 0x001fe2000bf06270 */
[----:B------:R-:W-:-:S12]  /*0c40*/  IMAD R22, R16, UR4, RZ ;  /* 0x0000000410167c24 */ /* 0x000fd8000f8e02ff */
[----:B------:R-:W-:Y:S05]  /*0c50*/  @P0 BRA `(.L_x_6) ;  /* 0x0000000000700947 */ /* 0x000fea0003800000 */
[----:B------:R-:W-:Y:S01]  /*0c60*/  MOV R19, 0x0 ;  /* 0x0000000000137802 */ /* 0x000fe20000000f00 */
[----:B------:R0:W-:Y:S01]  /*0c70*/  STL.64 [R1], R16 ;  /* 0x0000001001007387 */ /* 0x0001e20000100a00 */
[----:B------:R-:W1:Y:S01]  /*0c80*/  LDCU.64 UR4, c[0x4][0x10] ;  /* 0x01000200ff0477ac */ /* 0x000e620008000a00 */
[----:B------:R-:W-:Y:S01]  /*0c90*/  IMAD.MOV.U32 R6, RZ, RZ, R18 ;  /* 0x000000ffff067224 */ /* 0x000fe200078e0012 */
[----:B------:R0:W2:Y:S01]  /*0ca0*/  LDC.64 R8, c[0x4][R19] ;  /* 0x0100000013087b82 */ /* 0x0000a20000000a00 */
[----:B------:R-:W-:Y:S02]  /*0cb0*/  IMAD.MOV.U32 R7, RZ, RZ, R2 ;  /* 0x000000ffff077224 */ /* 0x000fe400078e0002 */
[----:B-1----:R-:W-:Y:S02]  /*0cc0*/  IMAD.U32 R4, RZ, RZ, UR4 ;  /* 0x00000004ff047e24 */ /* 0x002fe4000f8e00ff */
[----:B0-----:R-:W-:-:S07]  /*0cd0*/  IMAD.U32 R5, RZ, RZ, UR5 ;  /* 0x00000005ff057e24 */ /* 0x001fce000f8e00ff */
[----:B------:R-:W-:-:S07]  /*0ce0*/  LEPC R20, `(.L_x_7) ;  /* 0x000000001014794e */ /* 0x000fce0000000000 */
[----:B--2---:R-:W-:Y:S05]  /*0cf0*/  CALL.ABS.NOINC R8 ;  /* 0x0000000008007343 */ /* 0x004fea0003c00000 */
.L_x_7:
[----:B------:R-:W-:Y:S01]  /*0d00*/  ISETP.GT.AND P0, PT, R17, 0x9, PT ;  /* 0x000000091100780c */ /* 0x000fe20003f04270 */
[----:B------:R-:W-:Y:S03]  /*0d10*/  BSSY.RECONVERGENT B6, `(.L_x_8) ;  /* 0x000000c000067945 */ /* 0x000fe60003800200 */
[----:B------:R-:W-:-:S13]  /*0d20*/  ISETP.GT.U32.OR P0, PT, R16, 0x9, P0 ;  /* 0x000000091000780c */ /* 0x000fda0000704470 */
[----:B------:R-:W-:Y:S05]  /*0d30*/  @P0 BRA `(.L_x_9) ;  /* 0x0000000000240947 */ /* 0x000fea0003800000 */
[----:B------:R0:W-:Y:S01]  /*0d40*/  STL.64 [R1], R28 ;  /* 0x0000001c01007387 */ /* 0x0001e20000100a00 */
[----:B------:R0:W1:Y:S01]  /*0d50*/  LDC.64 R8, c[0x4][R19] ;  /* 0x0100000013087b82 */ /* 0x0000620000000a00 */
[----:B------:R-:W2:Y:S01]  /*0d60*/  LDCU.64 UR4, c[0x4][0x18] ;  /* 0x01000300ff0477ac */ /* 0x000ea20008000a00 */
[----:B------:R-:W-:Y:S02]  /*0d70*/  IMAD.MOV.U32 R6, RZ, RZ, R18 ;  /* 0x000000ffff067224 */ /* 0x000fe400078e0012 */
[----:B------:R-:W-:Y:S01]  /*0d80*/  IMAD.MOV.U32 R7, RZ, RZ, R2 ;  /* 0x000000ffff077224 */ /* 0x000fe200078e0002 */
[----:B--2---:R-:W-:Y:S01]  /*0d90*/  MOV R4, UR4 ;  /* 0x0000000400047c02 */ /* 0x004fe20008000f00 */
[----:B0-----:R-:W-:-:S07]  /*0da0*/  IMAD.U32 R5, RZ, RZ, UR5 ;  /* 0x00000005ff057e24 */ /* 0x001fce000f8e00ff */
[----:B------:R-:W-:-:S07]  /*0db0*/  LEPC R20, `(.L_x_9) ;  /* 0x000000001014794e */ /* 0x000fce0000000000 */
[----:B-1----:R-:W-:Y:S05]  /*0dc0*/  CALL.ABS.NOINC R8 ;  /* 0x0000000008007343 */ /* 0x002fea0003c00000 */
.L_x_9:
[----:B------:R-:W-:Y:S05]  /*0dd0*/  BSYNC.RECONVERGENT B6 ;  /* 0x0000000000067941 */ /* 0x000fea0003800200 */
.L_x_8:
[----:B------:R-:W0:Y:S01]  /*0de0*/  LDC.64 R4, c[0x0][0x390] ;  /* 0x0000e400ff047b82 */ /* 0x000e220000000a00 */
[----:B------:R-:W-:-:S04]  /*0df0*/  IMAD.IADD R3, R17, 0x1, R22 ;  /* 0x0000000111037824 */ /* 0x000fc800078e0216 */
[----:B0-----:R-:W-:-:S05]  /*0e00*/  IMAD.WIDE R4, R3, 0x8, R4 ;  /* 0x0000000803047825 */ /* 0x001fca00078e0204 */
[----:B------:R0:W-:Y:S02]  /*0e10*/  STG.E.64 desc[UR36][R4.64], R28 ;  /* 0x0000001c04007986 */ /* 0x0001e4000c101b24 */
.L_x_6:
[----:B------:R-:W-:Y:S05]  /*0e20*/  BSYNC.RECONVERGENT B7 ;  /* 0x0000000000077941 */ /* 0x000fea0003800200 */
.L_x_5:
[----:B------:R-:W1:Y:S01]  /*0e30*/  LDCU UR4, c[0x0][0x3a0] ;  /* 0x00007400ff0477ac */ /* 0x000e620008000800 */
[----:B------:R-:W-:-:S05]  /*0e40*/  VIADD R11, R17, 0x1 ;  /* 0x00000001110b7836 */ /* 0x000fca0000000000 */
[----:B-1----:R-:W-:-:S13]  /*0e50*/  ISETP.GE.AND P0, PT, R11, UR4, PT ;  /* 0x000000040b007c0c */ /* 0x002fda000bf06270 */
[----:B------:R-:W-:Y:S05]  /*0e60*/  @P0 BRA `(.L_x_4) ;  /* 0x0000000000800947 */ /* 0x000fea0003800000 */
[----:B------:R-:W-:Y:S01]  /*0e70*/  IMAD.MOV.U32 R10, RZ, RZ, R16 ;  /* 0x000000ffff0a7224 */ /* 0x000fe200078e0010 */
[----:B------:R-:W-:Y:S01]  /*0e80*/  MOV R19, 0x0 ;  /* 0x0000000000137802 */ /* 0x000fe20000000f00 */
[----:B------:R-:W0:Y:S01]  /*0e90*/  LDCU.64 UR4, c[0x4][0x10] ;  /* 0x01000200ff0477ac */ /* 0x000e220008000a00 */
[----:B------:R-:W-:Y:S02]  /*0ea0*/  IMAD.MOV.U32 R6, RZ, RZ, R18 ;  /* 0x000000ffff067224 */ /* 0x000fe400078e0012 */
[----:B------:R1:W-:Y:S01]  /*0eb0*/  STL.64 [R1], R10 ;  /* 0x0000000a01007387 */ /* 0x0003e20000100a00 */
[----:B------:R1:W2:Y:S01]  /*0ec0*/  LDC.64 R8, c[0x4][R19] ;  /* 0x0100000013087b82 */ /* 0x0002a20000000a00 */
[----:B------:R-:W-:Y:S01]  /*0ed0*/  IMAD.MOV.U32 R7, RZ, RZ, R2 ;  /* 0x000000ffff077224 */ /* 0x000fe200078e0002 */
[----:B0-----:R-:W-:Y:S01]  /*0ee0*/  MOV R4, UR4 ;  /* 0x0000000400047c02 */ /* 0x001fe20008000f00 */
[----:B-1----:R-:W-:-:S07]  /*0ef0*/  IMAD.U32 R5, RZ, RZ, UR5 ;  /* 0x00000005ff057e24 */ /* 0x002fce000f8e00ff */
[----:B------:R-:W-:-:S07]  /*0f00*/  LEPC R20, `(.L_x_10) ;  /* 0x000000001014794e */ /* 0x000fce0000000000 */
[----:B--2---:R-:W-:Y:S05]  /*0f10*/  CALL.ABS.NOINC R8 ;  /* 0x0000000008007343 */ /* 0x004fea0003c00000 */
.L_x_10:
[----:B------:R-:W-:Y:S01]  /*0f20*/  ISETP.GT.AND P0, PT, R17, 0x8, PT ;  /* 0x000000081100780c */ /* 0x000fe20003f04270 */
[----:B------:R-:W-:Y:S03]  /*0f30*/  BSSY.RECONVERGENT B6, `(.L_x_11) ;  /* 0x000000c000067945 */ /* 0x000fe60003800200 */
[----:B------:R-:W-:-:S13]  /*0f40*/  ISETP.GT.U32.OR P0, PT, R16, 0x9, P0 ;  /* 0x000000091000780c */ /* 0x000fda0000704470 */
[----:B------:R-:W-:Y:S05]  /*0f50*/  @P0 BRA `(.L_x_12) ;  /* 0x0000000000240947 */ /* 0x000fea0003800000 */
[----:B------:R0:W-:Y:S01]  /*0f60*/  STL.64 [R1], R30 ;  /* 0x0000001e01007387 */ /* 0x0001e20000100a00 */
[----:B------:R0:W1:Y:S01]  /*0f70*/  LDC.64 R8, c[0x4][R19] ;  /* 0x0100000013087b82 */ /* 0x0000620000000a00 */
[----:B------:R-:W2:Y:S01]  /*0f80*/  LDCU.64 UR4, c[0x4][0x18] ;  /* 0x01000300ff0477ac */ /* 0x000ea20008000a00 */
[----:B------:R-:W-:Y:S01]  /*0f90*/  IMAD.MOV.U32 R6, RZ, RZ, R18 ;  /* 0x000000ffff067224 */ /* 0x000fe200078e0012 */
[----:B------:R-:W-:Y:S01]  /*0fa0*/  MOV R7, R2 ;  /* 0x0000000200077202 */ /* 0x000fe20000000f00 */
[----:B--2---:R-:W-:Y:S02]  /*0fb0*/  IMAD.U32 R4, RZ, RZ, UR4 ;  /* 0x00000004ff047e24 */ /* 0x004fe4000f8e00ff */
[----:B0-----:R-:W-:-:S07]  /*0fc0*/  IMAD.U32 R5, RZ, RZ, UR5 ;  /* 0x00000005ff057e24 */ /* 0x001fce000f8e00ff */
[----:B------:R-:W-:-:S07]  /*0fd0*/  LEPC R20, `(.L_x_12) ;  /* 0x000000001014794e */ /* 0x000fce0000000000 */
[----:B-1----:R-:W-:Y:S05]  /*0fe0*/  CALL.ABS.NOINC R8 ;  /* 0x0000000008007343 */ /* 0x002fea0003c00000 */
.L_x_12:
[----:B------:R-:W-:Y:S05]  /*0ff0*/  BSYNC.RECONVERGENT B6 ;  /* 0x0000000000067941 */ /* 0x000fea0003800200 */
.L_x_11:
[----:B------:R-:W0:Y:S01]  /*1000*/  LDCU.64 UR4, c[0x0][0x390] ;  /* 0x00007200ff0477ac */ /* 0x000e220008000a00 */
[----:B------:R-:W-:Y:S02]  /*1010*/  SHF.R.S32.HI R0, RZ, 0x1f, R22 ;  /* 0x0000001fff007819 */ /* 0x000fe40000011416 */
[----:B------:R-:W-:-:S04]  /*1020*/  IADD3 R22, P0, PT, R17, R22, RZ ;  /* 0x0000001611167210 */ /* 0x000fc80007f1e0ff */
[----:B------:R-:W-:Y:S02]  /*1030*/  LEA.HI.X.SX32 R3, R17, R0, 0x1, P0 ;  /* 0x0000000011037211 */ /* 0x000fe400000f0eff */
[----:B0-----:R-:W-:-:S04]  /*1040*/  LEA R4, P0, R22, UR4, 0x3 ;  /* 0x0000000416047c11 */ /* 0x001fc8000f8018ff */
[----:B------:R-:W-:-:S05]  /*1050*/  LEA.HI.X R5, R22, UR5, R3, 0x3, P0 ;  /* 0x0000000516057c11 */ /* 0x000fca00080f1c03 */
[----:B------:R1:W-:Y:S04]  /*1060*/  STG.E.64 desc[UR36][R4.64+0x8], R30 ;  /* 0x0000081e04007986 */ /* 0x0003e8000c101b24 */
.L_x_4:
[----:B------:R-:W-:Y:S05]  /*1070*/  BSYNC.RECONVERGENT B8 ;  /* 0x0000000000087941 */ /* 0x000fea0003800200 */
.L_x_3:
[----:B------:R-:W-:Y:S01]  /*1080*/  VIADD R22, R16, 0x1 ;  /* 0x0000000110167836 */ /* 0x000fe20000000000 */
[----:B------:R-:W-:Y:S01]  /*1090*/  MOV R19, 0x0 ;  /* 0x0000000000137802 */ /* 0x000fe20000000f00 */
[----:B------:R-:W0:Y:S01]  /*10a0*/  LDCU.64 UR4, c[0x4][0x8] ;  /* 0x01000100ff0477ac */ /* 0x000e220008000a00 */
[----:B------:R-:W-:Y:S02]  /*10b0*/  IMAD.MOV.U32 R6, RZ, RZ, R18 ;  /* 0x000000ffff067224 */ /* 0x000fe400078e0012 */
[----:B------:R2:W-:Y:S01]  /*10c0*/  STL [R1], R22 ;  /* 0x0000001601007387 */ /* 0x0005e20000100800 */
[----:B------:R2:W3:Y:S01]  /*10d0*/  LDC.64 R8, c[0x4][R19] ;  /* 0x0100000013087b82 */ /* 0x0004e20000000a00 */
[----:B------:R-:W-:Y:S02]  /*10e0*/  IMAD.MOV.U32 R7, RZ, RZ, R2 ;  /* 0x000000ffff077224 */ /* 0x000fe400078e0002 */
[----:B01----:R-:W-:Y:S02]  /*10f0*/  IMAD.U32 R4, RZ, RZ, UR4 ;  /* 0x00000004ff047e24 */ /* 0x003fe4000f8e00ff */
[----:B--2---:R-:W-:-:S07]  /*1100*/  IMAD.U32 R5, RZ, RZ, UR5 ;  /* 0x00000005ff057e24 */ /* 0x004fce000f8e00ff */
[----:B------:R-:W-:-:S07]  /*1110*/  LEPC R20, `(.L_x_13) ;  /* 0x000000001014794e */ /* 0x000fce0000000000 */
[----:B---3--:R-:W-:Y:S05]  /*1120*/  CALL.ABS.NOINC R8 ;  /* 0x0000000008007343 */ /* 0x008fea0003c00000 */
.L_x_13:
[----:B------:R-:W0:Y:S02]  /*1130*/  LDCU UR4, c[0x0][0x398] ;  /* 0x00007300ff0477ac */ /* 0x000e240008000800 */
[----:B0-----:R-:W-:-:S13]  /*1140*/  ISETP.GE.AND P0, PT, R22, UR4, PT ;  /* 0x0000000416007c0c */ /* 0x001fda000bf06270 */
[----:B------:R-:W-:Y:S05]  /*1150*/  @P0 EXIT ;  /* 0x000000000000094d */ /* 0x000fea0003800000 */
[----:B------:R-:W0:Y:S01]  /*1160*/  LDCU UR4, c[0x0][0x3a0] ;  /* 0x00007400ff0477ac */ /* 0x000e220008000800 */
[----:B------:R-:W-:Y:S01]  /*1170*/  BSSY.RECONVERGENT B7, `(.L_x_14) ;  /* 0x0000020000077945 */ /* 0x000fe20003800200 */
[----:B0-----:R-:W-:Y:S01]  /*1180*/  ISETP.GE.AND P0, PT, R17, UR4, PT ;  /* 0x0000000411007c0c */ /* 0x001fe2000bf06270 */
[----:B------:R-:W-:-:S12]  /*1190*/  IMAD R24, R22, UR4, RZ ;  /* 0x0000000416187c24 */ /* 0x000fd8000f8e02ff */
[----:B------:R-:W-:Y:S05]  /*11a0*/  @P0 BRA `(.L_x_15) ;  /* 0x0000000000700947 */ /* 0x000fea0003800000 */
[----:B------:R-:W-:Y:S01]  /*11b0*/  IMAD.MOV.U32 R23, RZ, RZ, R17 ;  /* 0x000000ffff177224 */ /* 0x000fe200078e0011 */
[----:B------:R0:W1:Y:S01]  /*11c0*/  LDC.64 R8, c[0x4][R19] ;  /* 0x0100000013087b82 */ /* 0x0000620000000a00 */
[----:B------:R-:W2:Y:S01]  /*11d0*/  LDCU.64 UR4, c[0x4][0x10] ;  /* 0x01000200ff0477ac */ /* 0x000ea20008000a00 */
[----:B------:R-:W-:Y:S02]  /*11e0*/  IMAD.MOV.U32 R6, RZ, RZ, R18 ;  /* 0x000000ffff067224 */ /* 0x000fe400078e0012 */
[----:B------:R0:W-:Y:S01]  /*11f0*/  STL.64 [R1], R22 ;  /* 0x0000001601007387 */ /* 0x0001e20000100a00 */
[----:B------:R-:W-:Y:S01]  /*1200*/  IMAD.MOV.U32 R7, RZ, RZ, R2 ;  /* 0x000000ffff077224 */ /* 0x000fe200078e0002 */
[----:B--2---:R-:W-:Y:S01]  /*1210*/  MOV R4, UR4 ;  /* 0x0000000400047c02 */ /* 0x004fe20008000f00 */
[----:B0-----:R-:W-:-:S07]  /*1220*/  IMAD.U32 R5, RZ, RZ, UR5 ;  /* 0x00000005ff057e24 */ /* 0x001fce000f8e00ff */
[----:B------:R-:W-:-:S07]  /*1230*/  LEPC R20, `(.L_x_16) ;  /* 0x000000001014794e */ /* 0x000fce0000000000 */
[----:B-1----:R-:W-:Y:S05]  /*1240*/  CALL.ABS.NOINC R8 ;  /* 0x0000000008007343 */ /* 0x002fea0003c00000 */
.L_x_16:
        /* <DEDUP_REMOVED lines=13> */
.L_x_18:
[----:B------:R-:W-:Y:S05]  /*1320*/  BSYNC.RECONVERGENT B6 ;  /* 0x0000000000067941 */ /* 0x000fea0003800200 */
.L_x_17:
[----:B------:R-:W0:Y:S01]  /*1330*/  LDC.64 R4, c[0x0][0x390] ;  /* 0x0000e400ff047b82 */ /* 0x000e220000000a00 */
[----:B------:R-:W-:-:S04]  /*1340*/  IMAD.IADD R3, R17, 0x1, R24 ;  /* 0x0000000111037824 */ /* 0x000fc800078e0218 */
[----:B0-----:R-:W-:-:S05]  /*1350*/  IMAD.WIDE R4, R3, 0x8, R4 ;  /* 0x0000000803047825 */ /* 0x001fca00078e0204 */
[----:B------:R0:W-:Y:S02]  /*1360*/  STG.E.64 desc[UR36][R4.64], R36 ;  /* 0x0000002404007986 */ /* 0x0001e4000c101b24 */
.L_x_15:
[----:B------:R-:W-:Y:S05]  /*1370*/  BSYNC.RECONVERGENT B7 ;  /* 0x0000000000077941 */ /* 0x000fea0003800200 */
.L_x_14:
[----:B------:R-:W1:Y:S01]  /*1380*/  LDCU UR4, c[0x0][0x3a0] ;  /* 0x00007400ff0477ac */ /* 0x000e620008000800 */
[----:B------:R-:W-:-:S05]  /*1390*/  VIADD R23, R17, 0x1 ;  /* 0x0000000111177836 */ /* 0x000fca0000000000 */
[----:B-1----:R-:W-:-:S13]  /*13a0*/  ISETP.GE.AND P0, PT, R23, UR4, PT ;  /* 0x0000000417007c0c */ /* 0x002fda000bf06270 */
[----:B------:R-:W-:Y:S05]  /*13b0*/  @P0 EXIT ;  /* 0x000000000000094d */ /* 0x000fea0003800000 */
[----:B------:R-:W-:Y:S01]  /*13c0*/  MOV R19, 0x0 ;  /* 0x0000000000137802 */ /* 0x000fe20000000f00 */
[----:B------:R1:W-:Y:S01]  /*13d0*/  STL.64 [R1], R22 ;  /* 0x0000001601007387 */ /* 0x0003e20000100a00 */
[----:B------:R-:W0:Y:S01]  /*13e0*/  LDCU.64 UR4, c[0x4][0x10] ;  /* 0x01000200ff0477ac */ /* 0x000e220008000a00 */
[----:B------:R-:W-:Y:S01]  /*13f0*/  IMAD.MOV.U32 R6, RZ, RZ, R18 ;  /* 0x000000ffff067224 */ /* 0x000fe200078e0012 */
[----:B------:R1:W2:Y:S01]  /*1400*/  LDC.64 R8, c[0x4][R19] ;  /* 0x0100000013087b82 */ /* 0x0002a20000000a00 */
[----:B------:R-:W-:Y:S01]  /*1410*/  MOV R7, R2 ;  /* 0x0000000200077202 */ /* 0x000fe20000000f00 */
[----:B0-----:R-:W-:Y:S02]  /*1420*/  IMAD.U32 R4, RZ, RZ, UR4 ;  /* 0x00000004ff047e24 */ /* 0x001fe4000f8e00ff */
[----:B-1----:R-:W-:-:S07]  /*1430*/  IMAD.U32 R5, RZ, RZ, UR5 ;  /* 0x00000005ff057e24 */ /* 0x002fce000f8e00ff */
[----:B------:R-:W-:-:S07]  /*1440*/  LEPC R20, `(.L_x_19) ;  /* 0x000000001014794e */ /* 0x000fce0000000000 */
[----:B--2---:R-:W-:Y:S05]  /*1450*/  CALL.ABS.NOINC R8 ;  /* 0x0000000008007343 */ /* 0x004fea0003c00000 */
.L_x_19:
        /* <DEDUP_REMOVED lines=8> */
[----:B------:R-:W-:Y:S02]  /*14e0*/  IMAD.MOV.U32 R7, RZ, RZ, R2 ;  /* 0x000000ffff077224 */ /* 0x000fe400078e0002 */
[----:B--2---:R-:W-:Y:S02]  /*14f0*/  IMAD.U32 R4, RZ, RZ, UR4 ;  /* 0x00000004ff047e24 */ /* 0x004fe4000f8e00ff */
[----:B0-----:R-:W-:-:S07]  /*1500*/  IMAD.U32 R5, RZ, RZ, UR5 ;  /* 0x00000005ff057e24 */ /* 0x001fce000f8e00ff */
[----:B------:R-:W-:-:S07]  /*1510*/  LEPC R20, `(.L_x_21) ;  /* 0x000000001014794e */ /* 0x000fce0000000000 */
[----:B-1----:R-:W-:Y:S05]  /*1520*/  CALL.ABS.NOINC R8 ;  /* 0x0000000008007343 */ /* 0x002fea0003c00000 */
.L_x_21:
[----:B------:R-:W-:Y:S05]  /*1530*/  BSYNC.RECONVERGENT B6 ;  /* 0x0000000000067941 */ /* 0x000fea0003800200 */
.L_x_20:
[----:B------:R-:W0:Y:S01]  /*1540*/  LDCU.64 UR4, c[0x0][0x390] ;  /* 0x00007200ff0477ac */ /* 0x000e220008000a00 */
[----:B------:R-:W-:Y:S02]  /*1550*/  SHF.R.S32.HI R0, RZ, 0x1f, R24 ;  /* 0x0000001fff007819 */ /* 0x000fe40000011418 */
[----:B------:R-:W-:-:S04]  /*1560*/  IADD3 R24, P0, PT, R17, R24, RZ ;  /* 0x0000001811187210 */ /* 0x000fc80007f1e0ff */
[----:B------:R-:W-:Y:S02]  /*1570*/  LEA.HI.X.SX32 R17, R17, R0, 0x1, P0 ;  /* 0x0000000011117211 */ /* 0x000fe400000f0eff */
[----:B0-----:R-:W-:-:S04]  /*1580*/  LEA R2, P0, R24, UR4, 0x3 ;  /* 0x0000000418027c11 */ /* 0x001fc8000f8018ff */
[----:B------:R-:W-:-:S05]  /*1590*/  LEA.HI.X R3, R24, UR5, R17, 0x3, P0 ;  /* 0x0000000518037c11 */ /* 0x000fca00080f1c11 */
[----:B------:R-:W-:Y:S01]  /*15a0*/  STG.E.64 desc[UR36][R2.64+0x8], R38 ;  /* 0x0000082602007986 */ /* 0x000fe2000c101b24 */
[----:B------:R-:W-:Y:S05]  /*15b0*/  EXIT ;  /* 0x000000000000794d */ /* 0x000fea0003800000 */
.L_x_22:
[----:B------:R-:W-:-:S00]  /*15c0*/  BRA `(.L_x_22) ;  /* 0xfffffffc00fc7947 */ /* 0x000fc0000383ffff */
[----:B------:R-:W-:-:S00]  /*15d0*/  NOP ;  /* 0x0000000000007918 */ /* 0x000fc00000000000 */
        /* <DEDUP_REMOVED lines=10> */
.L_x_23:


//--------------------- .nv.global.init           --------------------------
	.section	.nv.global.init,"aw",@progbits
.nv.global.init:
	.type		$str,@object
	.size		$str,($str$2 - $str)
$str:
        /*0000*/ 	.byte	0x25, 0x64, 0x0a, 0x00
	.type		$str$2,@object
	.size		$str$2,($str$1 - $str$2)
$str$2:
        /*0004*/ 	.byte	0x25, 0x6c, 0x66, 0x0a, 0x00
	.type		$str$1,@object
	.size		$str$1,(.L_1 - $str$1)
$str$1:
        /*0009*/ 	.byte	0x25, 0x64, 0x20, 0x25, 0x64, 0x0a, 0x00
.L_1:


//--------------------- .nv.shared._Z20matrixMultiplyKernelPdS_S_iii --------------------------
	.section	.nv.shared._Z20matrixMultiplyKernelPdS_S_iii,"aw",@nobits
	.sectionflags	@""
	.align	8
.nv.shared._Z20matrixMultiplyKernelPdS_S_iii:
	.zero		2048


//--------------------- .nv.shared.reserved.0     --------------------------
	.section	.nv.shared.reserved.0,"aw",@nobits
	.weak		__nv_reservedSMEM_offset_0_alias
	.size		__nv_reservedSMEM_offset_0_alias, 0, 64
	.other		__nv_reservedSMEM_offset_0_alias,@"STO_CUDA_RESERVED_SHARED STV_DEFAULT"
__nv_reservedSMEM_offset_0_alias:
	.zero		0
	.zero		64


//--------------------- .nv.constant0._Z20matrixMultiplyKernelPdS_S_iii --------------------------
	.section	.nv.constant0._Z20matrixMultiplyKernelPdS_S_iii,"a",@progbits
	.sectionflags	@""
	.align	4
.nv.constant0._Z20matrixMultiplyKernelPdS_S_iii:
	.zero		932


//--------------------- SYMBOLS --------------------------

	.type		.nv.reservedSmem.offset0,@object
	.size		.nv.reservedSmem.offset0,0x4
	.type		.nv.reservedSmem.cap,@object
	.size		.nv.reservedSmem.cap,0x4
	.type		vprintf,@function
